	.target	sm_90a

	.elftype	@"ET_EXEC"


//--------------------- .note.nv.tkinfo           --------------------------
	.section	.note.nv.tkinfo,"",@"SHT_NOTE"
	.sectionflags	@"SHF_NOTE_NV_TKINFO"
	.tkinfo
        /*0018*/ 	.word	0x00000002
        /*0030*/ 	.string	""
        /*0030*/ 	.string	"ptxas"
        /*0030*/ 	.string	"Cuda compilation tools, release 13.0, V13.0.88"
        /*0030*/ 	.string	"Build cuda_13.0.r13.0/compiler.36424714_0"
        /*0030*/ 	.string	"-arch sm_90a -m 64 "



//--------------------- .note.nv.cuinfo           --------------------------
	.section	.note.nv.cuinfo,"",@"SHT_NOTE"
	.sectionflags	@"SHF_NOTE_NV_CUINFO"
        /*0018*/ 	.short	0x0002
        /*001a*/ 	.short	0x005a
        /*001c*/ 	.short	0x0082
	.zero		2


//--------------------- .nv.info                  --------------------------
	.section	.nv.info,"",@"SHT_CUDA_INFO"
	.align	4


	//----- nvinfo : EIATTR_REGCOUNT
	.align		4
        /*0000*/ 	.byte	0x04, 0x2f
        /*0002*/ 	.short	(.L_15 - .L_14)
	.align		4
.L_14:
        /*0004*/ 	.word	index@(_ZN7cutlass13device_kernelINS_4gemm6kernel13GemmUniversalIN4cute5tupleIJiiiiEEENS1_10collective13CollectiveMmaINS1_34MainloopSm90TmaGmmaWarpSpecializedILi7ENS5_IJNS4_1CILi2EEENSA_ILi1EEESC_EEENS1_32KernelTmaWarpSpecializedPingpongEEENS5_IJNSA_ILi64EEESG_NSA_ILi128EEEEEENS_6half_tENS5_IJlSC_lEEESJ_SK_NS4_8TiledMMAINS4_8MMA_AtomIJNS4_4SM904GMMA25MMA_64x64x16_F32F16F16_SSILNSO_5MajorE0ELSQ_0ELNSO_7ScaleInE1ELSR_1EEEEEENS4_6LayoutINS5_IJSC_SC_SC_EEENS5_IJNSA_ILi0EEESW_SW_EEEEENS5_IJNS4_10UnderscoreESZ_SZ_EEEEENS4_13SM90_TMA_LOADENS4_14ComposedLayoutINS4_7SwizzleILi3ELi4ELi3EEENS4_18smem_ptr_flag_bitsILi16EEENSU_INS5_IJNSA_ILi8EEESG_EEENS5_IJSG_SC_EEEEEEEvNS4_8identityENS4_23SM90_TMA_LOAD_MULTICASTES1C_vS1D_EENS_8epilogue10collective6detail29Sm90TmaWarpSpecializedAdapterINS1H_15DefaultEpilogueISJ_SK_SK_NS1G_6thread17LinearCombinationISJ_Li1EffLNS1L_9ScaleType4KindE0ELNS_15FloatRoundStyleE2ESJ_EENS1_15EpilogueDefaultEEEEEvvEEEEvNT_6ParamsE)
        /*0008*/ 	.word	0x000000a8


	//----- nvinfo : EIATTR_FRAME_SIZE
	.align		4
.L_15:
        /*000c*/ 	.byte	0x04, 0x11
        /*000e*/ 	.short	(.L_17 - .L_16)
	.align		4
.L_16:
        /*0010*/ 	.word	index@(_ZN7cutlass13device_kernelINS_4gemm6kernel13GemmUniversalIN4cute5tupleIJiiiiEEENS1_10collective13CollectiveMmaINS1_34MainloopSm90TmaGmmaWarpSpecializedILi7ENS5_IJNS4_1CILi2EEENSA_ILi1EEESC_EEENS1_32KernelTmaWarpSpecializedPingpongEEENS5_IJNSA_ILi64EEESG_NSA_ILi128EEEEEENS_6half_tENS5_IJlSC_lEEESJ_SK_NS4_8TiledMMAINS4_8MMA_AtomIJNS4_4SM904GMMA25MMA_64x64x16_F32F16F16_SSILNSO_5MajorE0ELSQ_0ELNSO_7ScaleInE1ELSR_1EEEEEENS4_6LayoutINS5_IJSC_SC_SC_EEENS5_IJNSA_ILi0EEESW_SW_EEEEENS5_IJNS4_10UnderscoreESZ_SZ_EEEEENS4_13SM90_TMA_LOADENS4_14ComposedLayoutINS4_7SwizzleILi3ELi4ELi3EEENS4_18smem_ptr_flag_bitsILi16EEENSU_INS5_IJNSA_ILi8EEESG_EEENS5_IJSG_SC_EEEEEEEvNS4_8identityENS4_23SM90_TMA_LOAD_MULTICASTES1C_vS1D_EENS_8epilogue10collective6detail29Sm90TmaWarpSpecializedAdapterINS1H_15DefaultEpilogueISJ_SK_SK_NS1G_6thread17LinearCombinationISJ_Li1EffLNS1L_9ScaleType4KindE0ELNS_15FloatRoundStyleE2ESJ_EENS1_15EpilogueDefaultEEEEEvvEEEEvNT_6ParamsE)
        /*0014*/ 	.word	0x00000008


	//----- nvinfo : EIATTR_MIN_STACK_SIZE
	.align		4
.L_17:
        /*0018*/ 	.byte	0x04, 0x12
        /*001a*/ 	.short	(.L_19 - .L_18)
	.align		4
.L_18:
        /*001c*/ 	.word	index@(_ZN7cutlass13device_kernelINS_4gemm6kernel13GemmUniversalIN4cute5tupleIJiiiiEEENS1_10collective13CollectiveMmaINS1_34MainloopSm90TmaGmmaWarpSpecializedILi7ENS5_IJNS4_1CILi2EEENSA_ILi1EEESC_EEENS1_32KernelTmaWarpSpecializedPingpongEEENS5_IJNSA_ILi64EEESG_NSA_ILi128EEEEEENS_6half_tENS5_IJlSC_lEEESJ_SK_NS4_8TiledMMAINS4_8MMA_AtomIJNS4_4SM904GMMA25MMA_64x64x16_F32F16F16_SSILNSO_5MajorE0ELSQ_0ELNSO_7ScaleInE1ELSR_1EEEEEENS4_6LayoutINS5_IJSC_SC_SC_EEENS5_IJNSA_ILi0EEESW_SW_EEEEENS5_IJNS4_10UnderscoreESZ_SZ_EEEEENS4_13SM90_TMA_LOADENS4_14ComposedLayoutINS4_7SwizzleILi3ELi4ELi3EEENS4_18smem_ptr_flag_bitsILi16EEENSU_INS5_IJNSA_ILi8EEESG_EEENS5_IJSG_SC_EEEEEEEvNS4_8identityENS4_23SM90_TMA_LOAD_MULTICASTES1C_vS1D_EENS_8epilogue10collective6detail29Sm90TmaWarpSpecializedAdapterINS1H_15DefaultEpilogueISJ_SK_SK_NS1G_6thread17LinearCombinationISJ_Li1EffLNS1L_9ScaleType4KindE0ELNS_15FloatRoundStyleE2ESJ_EENS1_15EpilogueDefaultEEEEEvvEEEEvNT_6ParamsE)
        /*0020*/ 	.word	0x00000008
.L_19:


//--------------------- .nv.compat                --------------------------
	.section	.nv.compat,"",@"SHT_CUDA_COMPAT_INFO"
	.align	4
        /*0000*/ 	.byte	0x02, 0x09, 0x01, 0x00, 0x02, 0x02, 0x04, 0x00, 0x02, 0x05, 0x05, 0x00, 0x03, 0x07, 0x01, 0x01
        /*0010*/ 	.byte	0x02, 0x03, 0x01, 0x00, 0x02, 0x06, 0x01, 0x00, 0x04, 0x0b, 0x08, 0x00, 0x00, 0x00, 0x00, 0x00
        /*0020*/ 	.byte	0x00, 0x00, 0x00, 0x00


//--------------------- .nv.info._ZN7cutlass13device_kernelINS_4gemm6kernel13GemmUniversalIN4cute5tupleIJiiiiEEENS1_10collective13CollectiveMmaINS1_34MainloopSm90TmaGmmaWarpSpecializedILi7ENS5_IJNS4_1CILi2EEENSA_ILi1EEESC_EEENS1_32KernelTmaWarpSpecializedPingpongEEENS5_IJNSA_ILi64EEESG_NSA_ILi128EEEEEENS_6half_tENS5_IJlSC_lEEESJ_SK_NS4_8TiledMMAINS4_8MMA_AtomIJNS4_4SM904GMMA25MMA_64x64x16_F32F16F16_SSILNSO_5MajorE0ELSQ_0ELNSO_7ScaleInE1ELSR_1EEEEEENS4_6LayoutINS5_IJSC_SC_SC_EEENS5_IJNSA_ILi0EEESW_SW_EEEEENS5_IJNS4_10UnderscoreESZ_SZ_EEEEENS4_13SM90_TMA_LOADENS4_14ComposedLayoutINS4_7SwizzleILi3ELi4ELi3EEENS4_18smem_ptr_flag_bitsILi16EEENSU_INS5_IJNSA_ILi8EEESG_EEENS5_IJSG_SC_EEEEEEEvNS4_8identityENS4_23SM90_TMA_LOAD_MULTICASTES1C_vS1D_EENS_8epilogue10collective6detail29Sm90TmaWarpSpecializedAdapterINS1H_15DefaultEpilogueISJ_SK_SK_NS1G_6thread17LinearCombinationISJ_Li1EffLNS1L_9ScaleType4KindE0ELNS_15FloatRoundStyleE2ESJ_EENS1_15EpilogueDefaultEEEEEvvEEEEvNT_6ParamsE --------------------------
	.section	.nv.info._ZN7cutlass13device_kernelINS_4gemm6kernel13GemmUniversalIN4cute5tupleIJiiiiEEENS1_10collective13CollectiveMmaINS1_34MainloopSm90TmaGmmaWarpSpecializedILi7ENS5_IJNS4_1CILi2EEENSA_ILi1EEESC_EEENS1_32KernelTmaWarpSpecializedPingpongEEENS5_IJNSA_ILi64EEESG_NSA_ILi128EEEEEENS_6half_tENS5_IJlSC_lEEESJ_SK_NS4_8TiledMMAINS4_8MMA_AtomIJNS4_4SM904GMMA25MMA_64x64x16_F32F16F16_SSILNSO_5MajorE0ELSQ_0ELNSO_7ScaleInE1ELSR_1EEEEEENS4_6LayoutINS5_IJSC_SC_SC_EEENS5_IJNSA_ILi0EEESW_SW_EEEEENS5_IJNS4_10UnderscoreESZ_SZ_EEEEENS4_13SM90_TMA_LOADENS4_14ComposedLayoutINS4_7SwizzleILi3ELi4ELi3EEENS4_18smem_ptr_flag_bitsILi16EEENSU_INS5_IJNSA_ILi8EEESG_EEENS5_IJSG_SC_EEEEEEEvNS4_8identityENS4_23SM90_TMA_LOAD_MULTICASTES1C_vS1D_EENS_8epilogue10collective6detail29Sm90TmaWarpSpecializedAdapterINS1H_15DefaultEpilogueISJ_SK_SK_NS1G_6thread17LinearCombinationISJ_Li1EffLNS1L_9ScaleType4KindE0ELNS_15FloatRoundStyleE2ESJ_EENS1_15EpilogueDefaultEEEEEvvEEEEvNT_6ParamsE,"",@"SHT_CUDA_INFO"
	.sectionflags	@""
	.align	4


	//----- nvinfo : EIATTR_CUDA_API_VERSION
	.align		4
        /*0000*/ 	.byte	0x04, 0x37
        /*0002*/ 	.short	(.L_21 - .L_20)
.L_20:
        /*0004*/ 	.word	0x00000082


	//----- nvinfo : EIATTR_KPARAM_INFO
	.align		4
.L_21:
        /*0008*/ 	.byte	0x04, 0x17
        /*000a*/ 	.short	(.L_23 - .L_22)
.L_22:
        /*000c*/ 	.word	0x00000000
        /*0010*/ 	.short	0x0000
        /*0012*/ 	.short	0x0070
        /*0014*/ 	.byte	0x00, 0xf0, 0x01, 0x10


	//----- nvinfo : EIATTR_SPARSE_MMA_MASK
	.align		4
.L_23:
        /*0018*/ 	.byte	0x03, 0x50
        /*001a*/ 	.short	0x0000


	//----- nvinfo : EIATTR_MAXREG_COUNT
	.align		4
        /*001c*/ 	.byte	0x03, 0x1b
        /*001e*/ 	.short	0x00a8


	//----- nvinfo : EIATTR_NUM_BARRIERS
	.align		4
        /*0020*/ 	.byte	0x02, 0x4c
        /*0022*/ 	.byte	0x01
	.zero		1


	//----- nvinfo : EIATTR_EXTERNS
	.align		4
        /*0024*/ 	.byte	0x04, 0x0f
        /*0026*/ 	.short	(.L_25 - .L_24)


	//   ....[0]....
	.align		4
.L_24:
        /*0028*/ 	.word	index@(__assertfail)


	//----- nvinfo : EIATTR_ANNOTATIONS
	.align		4
.L_25:
        /*002c*/ 	.byte	0x04, 0x55
        /*002e*/ 	.short	(.L_27 - .L_26)


	//   ....[0]....
.L_26:
        /*0030*/ 	.word	0x00000001
        /*0034*/ 	.byte	0x10, 0x0e, 0x00, 0x00, 0x01, 0x00, 0x00, 0x00, 0xe0, 0x14, 0x00, 0x00, 0x01, 0x00, 0x00, 0x00
        /*0044*/ 	.byte	0xb0, 0x49, 0x00, 0x00, 0x01, 0x00, 0x00, 0x00, 0xc0, 0x56, 0x00, 0x00


	//----- nvinfo : EIATTR_MERCURY_ISA_VERSION
	.align		4
.L_27:
        /*0050*/ 	.byte	0x03, 0x5f
        /*0052*/ 	.short	0x0101


	//----- nvinfo : EIATTR_INT_WARP_WIDE_INSTR_OFFSETS
	.align		4
        /*0054*/ 	.byte	0x04, 0x31
        /*0056*/ 	.short	(.L_29 - .L_28)


	//   ....[0]....
.L_28:
        /*0058*/ 	.word	0x00000550


	//   ....[1]....
        /*005c*/ 	.word	0x00000570


	//   ....[2]....
        /*0060*/ 	.word	0x00000590


	//   ....[3]....
        /*0064*/ 	.word	0x00000650


	//   ....[4]....
        /*0068*/ 	.word	0x00000670


	//   ....[5]....
        /*006c*/ 	.word	0x000006d0


	//   ....[6]....
        /*0070*/ 	.word	0x000007e0


	//   ....[7]....
        /*0074*/ 	.word	0x00000810


	//----- nvinfo : EIATTR_COOP_GROUP_MASK_REGIDS
	.align		4
.L_29:
        /*0078*/ 	.byte	0x04, 0x29
        /*007a*/ 	.short	(.L_31 - .L_30)


	//   ....[0]....
.L_30:
        /*007c*/ 	.word	0xffffffff


	//   ....[1]....
        /*0080*/ 	.word	0xffffffff


	//   ....[2]....
        /*0084*/ 	.word	0xffffffff


	//   ....[3]....
        /*0088*/ 	.word	0xffffffff


	//   ....[4]....
        /*008c*/ 	.word	0xffffffff


	//   ....[5]....
        /*0090*/ 	.word	0xffffffff


	//   ....[6]....
        /*0094*/ 	.word	0xffffffff


	//----- nvinfo : EIATTR_COOP_GROUP_INSTR_OFFSETS
	.align		4
.L_31:
        /*0098*/ 	.byte	0x04, 0x28
        /*009a*/ 	.short	(.L_33 - .L_32)


	//   ....[0]....
.L_32:
        /*009c*/ 	.word	0x00000070


	//   ....[1]....
        /*00a0*/ 	.word	0x00000080


	//   ....[2]....
        /*00a4*/ 	.word	0x00000140


	//   ....[3]....
        /*00a8*/ 	.word	0x00000330


	//   ....[4]....
        /*00ac*/ 	.word	0x00000370


	//   ....[5]....
        /*00b0*/ 	.word	0x000003f0


	//   ....[6]....
        /*00b4*/ 	.word	0x000009c0


	//----- nvinfo : EIATTR_REG_RECONFIG
	.align		4
.L_33:
        /*00b8*/ 	.byte	0x01, 0x54
	.zero		2


	//----- nvinfo : EIATTR_SYSCALL_OFFSETS
	.align		4
        /*00bc*/ 	.byte	0x04, 0x46
        /*00be*/ 	.short	(.L_35 - .L_34)


	//   ....[0]....
.L_34:
        /*00c0*/ 	.word	0x000019d0


	//----- nvinfo : EIATTR_MBARRIER_INSTR_OFFSETS
	.align		4
.L_35:
        /*00c4*/ 	.byte	0x04, 0x39
        /*00c6*/ 	.short	(.L_37 - .L_36)


	//   ....[0]....
.L_36:
        /*00c8*/ 	.word	0x00000240
        /*00cc*/ 	.word	0x000000ff
        /*00d0*/ 	.word	0x00000000
        /*00d4*/ 	.short	0x0100
        /*00d6*/ 	.byte	0x08
	.zero		1


	//   ....[1]....
        /*00d8*/ 	.word	0x00000250
        /*00dc*/ 	.word	0x000000ff
        /*00e0*/ 	.word	0x00000038
        /*00e4*/ 	.short	0x0100
        /*00e6*/ 	.byte	0x08
	.zero		1


	//   ....[2]....
        /*00e8*/ 	.word	0x00000260
        /*00ec*/ 	.word	0x000000ff
        /*00f0*/ 	.word	0x00000008
        /*00f4*/ 	.short	0x0100
        /*00f6*/ 	.byte	0x08
	.zero		1


	//   ....[3]....
        /*00f8*/ 	.word	0x00000270
        /*00fc*/ 	.word	0x000000ff
        /*0100*/ 	.word	0x00000040
        /*0104*/ 	.short	0x0100
        /*0106*/ 	.byte	0x08
	.zero		1


	//   ....[4]....
        /*0108*/ 	.word	0x00000280
        /*010c*/ 	.word	0x000000ff
        /*0110*/ 	.word	0x00000010
        /*0114*/ 	.short	0x0100
        /*0116*/ 	.byte	0x08
	.zero		1


	//   ....[5]....
        /*0118*/ 	.word	0x00000290
        /*011c*/ 	.word	0x000000ff
        /*0120*/ 	.word	0x00000048
        /*0124*/ 	.short	0x0100
        /*0126*/ 	.byte	0x08
	.zero		1


	//   ....[6]....
        /*0128*/ 	.word	0x000002a0
        /*012c*/ 	.word	0x000000ff
        /*0130*/ 	.word	0x00000018
        /*0134*/ 	.short	0x0100
        /*0136*/ 	.byte	0x08
	.zero		1


	//   ....[7]....
        /*0138*/ 	.word	0x000002b0
        /*013c*/ 	.word	0x000000ff
        /*0140*/ 	.word	0x00000050
        /*0144*/ 	.short	0x0100
        /*0146*/ 	.byte	0x08
	.zero		1


	//   ....[8]....
        /*0148*/ 	.word	0x000002c0
        /*014c*/ 	.word	0x000000ff
        /*0150*/ 	.word	0x00000020
        /*0154*/ 	.short	0x0100
        /*0156*/ 	.byte	0x08
	.zero		1


	//   ....[9]....
        /*0158*/ 	.word	0x000002d0
        /*015c*/ 	.word	0x000000ff
        /*0160*/ 	.word	0x00000058
        /*0164*/ 	.short	0x0100
        /*0166*/ 	.byte	0x08
	.zero		1


	//   ....[10]....
        /*0168*/ 	.word	0x000002e0
        /*016c*/ 	.word	0x000000ff
        /*0170*/ 	.word	0x00000028
        /*0174*/ 	.short	0x0100
        /*0176*/ 	.byte	0x08
	.zero		1


	//   ....[11]....
        /*0178*/ 	.word	0x000002f0
        /*017c*/ 	.word	0x000000ff
        /*0180*/ 	.word	0x00000060
        /*0184*/ 	.short	0x0100
        /*0186*/ 	.byte	0x08
	.zero		1


	//   ....[12]....
        /*0188*/ 	.word	0x00000300
        /*018c*/ 	.word	0x000000ff
        /*0190*/ 	.word	0x00000030
        /*0194*/ 	.short	0x0100
        /*0196*/ 	.byte	0x08
	.zero		1


	//   ....[13]....
        /*0198*/ 	.word	0x00000310
        /*019c*/ 	.word	0x000000ff
        /*01a0*/ 	.word	0x00000068
        /*01a4*/ 	.short	0x0100
        /*01a6*/ 	.byte	0x08
	.zero		1


	//   ....[14]....
        /*01a8*/ 	.word	0x00000860
        /*01ac*/ 	.word	0x000000ff
        /*01b0*/ 	.word	0x000000a0
        /*01b4*/ 	.short	0x0100
        /*01b6*/ 	.byte	0x08
	.zero		1


	//   ....[15]....
        /*01b8*/ 	.word	0x000008f0
        /*01bc*/ 	.word	0x000000ff
        /*01c0*/ 	.word	0x000000a8
        /*01c4*/ 	.short	0x0100
        /*01c6*/ 	.byte	0x08
	.zero		1


	//   ....[16]....
        /*01c8*/ 	.word	0x00000940
        /*01cc*/ 	.word	0x000000ff
        /*01d0*/ 	.word	0x00000080
        /*01d4*/ 	.short	0x0100
        /*01d6*/ 	.byte	0x09
	.zero		1


	//   ....[17]....
        /*01d8*/ 	.word	0x00000950
        /*01dc*/ 	.word	0x000000ff
        /*01e0*/ 	.word	0x00000088
        /*01e4*/ 	.short	0x0100
        /*01e6*/ 	.byte	0x09
	.zero		1


	//   ....[18]....
        /*01e8*/ 	.word	0x00000960
        /*01ec*/ 	.word	0x000000ff
        /*01f0*/ 	.word	0x00000090
        /*01f4*/ 	.short	0x0100
        /*01f6*/ 	.byte	0x09
	.zero		1


	//   ....[19]....
        /*01f8*/ 	.word	0x00000970
        /*01fc*/ 	.word	0x000000ff
        /*0200*/ 	.word	0x00000098
        /*0204*/ 	.short	0x0100
        /*0206*/ 	.byte	0x09
	.zero		1


	//   ....[20]....
        /*0208*/ 	.word	0x00001890
        /*020c*/ 	.word	0x000000ff
        /*0210*/ 	.word	0xfffffff8
        /*0214*/ 	.short	0x010a
        /*0216*/ 	.byte	0x2b
	.zero		1


	//   ....[21]....
        /*0218*/ 	.word	0x00001a50
        /*021c*/ 	.word	0x00000003
        /*0220*/ 	.word	0x00000000
        /*0224*/ 	.short	0x010a
        /*0226*/ 	.byte	0x3f
	.zero		1


	//   ....[22]....
        /*0228*/ 	.word	0x00001a90
        /*022c*/ 	.word	0x00000003
        /*0230*/ 	.word	0x00000000
        /*0234*/ 	.short	0x010a
        /*0236*/ 	.byte	0x3f
	.zero		1


	//   ....[23]....
        /*0238*/ 	.word	0x00001f50
        /*023c*/ 	.word	0x000000ff
        /*0240*/ 	.word	0x00000000
        /*0244*/ 	.short	0x010a
        /*0246*/ 	.byte	0x04
	.zero		1


	//   ....[24]....
        /*0248*/ 	.word	0x00001f90
        /*024c*/ 	.word	0x000000ff
        /*0250*/ 	.word	0x00000000
        /*0254*/ 	.short	0x010a
        /*0256*/ 	.byte	0x04
	.zero		1


	//   ....[25]....
        /*0258*/ 	.word	0x000023b0
        /*025c*/ 	.word	0x00000005
        /*0260*/ 	.word	0x00000000
        /*0264*/ 	.short	0x0101
        /*0266*/ 	.byte	0x3f
	.zero		1


	//   ....[26]....
        /*0268*/ 	.word	0x000024c0
        /*026c*/ 	.word	0x00000003
        /*0270*/ 	.word	0x00000000
        /*0274*/ 	.short	0x0101
        /*0276*/ 	.byte	0x30
	.zero		1


	//   ....[27]....
        /*0278*/ 	.word	0x000025f0
        /*027c*/ 	.word	0x00000000
        /*0280*/ 	.word	0x00000000
        /*0284*/ 	.short	0x0101
        /*0286*/ 	.byte	0x3f
	.zero		1


	//   ....[28]....
        /*0288*/ 	.word	0x00002670
        /*028c*/ 	.word	0x000000ff
        /*0290*/ 	.word	0x00000008
        /*0294*/ 	.short	0x010a
        /*0296*/ 	.byte	0x2b
	.zero		1


	//   ....[29]....
        /*0298*/ 	.word	0x000049f0
        /*029c*/ 	.word	0x00000000
        /*02a0*/ 	.word	0x00000000
        /*02a4*/ 	.short	0x0101
        /*02a6*/ 	.byte	0x30
	.zero		1


	//   ....[30]....
        /*02a8*/ 	.word	0x00005350
        /*02ac*/ 	.word	0x0000000d
        /*02b0*/ 	.word	0x00000038
        /*02b4*/ 	.short	0x010a
        /*02b6*/ 	.byte	0x3f
	.zero		1


	//   ....[31]....
        /*02b8*/ 	.word	0x00005820
        /*02bc*/ 	.word	0x00000006
        /*02c0*/ 	.word	0x000000a8
        /*02c4*/ 	.short	0x0101
        /*02c6*/ 	.byte	0x3f
	.zero		1


	//   ....[32]....
        /*02c8*/ 	.word	0x00005f40
        /*02cc*/ 	.word	0x00000007
        /*02d0*/ 	.word	0x00000000
        /*02d4*/ 	.short	0x010a
        /*02d6*/ 	.byte	0x3f
	.zero		1


	//   ....[33]....
        /*02d8*/ 	.word	0x00005fc0
        /*02dc*/ 	.word	0x00000006
        /*02e0*/ 	.word	0x00000000
        /*02e4*/ 	.short	0x010a
        /*02e6*/ 	.byte	0x3f
	.zero		1


	//   ....[34]....
        /*02e8*/ 	.word	0x00006050
        /*02ec*/ 	.word	0x00000007
        /*02f0*/ 	.word	0x00000000
        /*02f4*/ 	.short	0x010a
        /*02f6*/ 	.byte	0x3f
	.zero		1


	//   ....[35]....
        /*02f8*/ 	.word	0x000060e0
        /*02fc*/ 	.word	0x00000006
        /*0300*/ 	.word	0x00000000
        /*0304*/ 	.short	0x010a
        /*0306*/ 	.byte	0x3f
	.zero		1


	//   ....[36]....
        /*0308*/ 	.word	0x00006170
        /*030c*/ 	.word	0x00000007
        /*0310*/ 	.word	0x00000000
        /*0314*/ 	.short	0x010a
        /*0316*/ 	.byte	0x3f
	.zero		1


	//   ....[37]....
        /*0318*/ 	.word	0x00006200
        /*031c*/ 	.word	0x00000006
        /*0320*/ 	.word	0x00000000
        /*0324*/ 	.short	0x010a
        /*0326*/ 	.byte	0x3f
	.zero		1


	//   ....[38]....
        /*0328*/ 	.word	0x00006290
        /*032c*/ 	.word	0x00000005
        /*0330*/ 	.word	0x00000000
        /*0334*/ 	.short	0x010a
        /*0336*/ 	.byte	0x3f
	.zero		1


	//   ....[39]....
        /*0338*/ 	.word	0x00006300
        /*033c*/ 	.word	0x00000003
        /*0340*/ 	.word	0xfffffff8
        /*0344*/ 	.short	0x010a
        /*0346*/ 	.byte	0x3f
	.zero		1


	//   ....[40]....
        /*0348*/ 	.word	0x00006350
        /*034c*/ 	.word	0x00000003
        /*0350*/ 	.word	0x00000000
        /*0354*/ 	.short	0x010a
        /*0356*/ 	.byte	0x3f
	.zero		1


	//   ....[41]....
        /*0358*/ 	.word	0x000063b0
        /*035c*/ 	.word	0x00000005
        /*0360*/ 	.word	0x00000000
        /*0364*/ 	.short	0x010a
        /*0366*/ 	.byte	0x3f
	.zero		1


	//   ....[42]....
        /*0368*/ 	.word	0x00006410
        /*036c*/ 	.word	0x00000003
        /*0370*/ 	.word	0x00000008
        /*0374*/ 	.short	0x010a
        /*0376*/ 	.byte	0x3f
	.zero		1


	//   ....[43]....
        /*0378*/ 	.word	0x000064e0
        /*037c*/ 	.word	0x0000000d
        /*0380*/ 	.word	0x00000038
        /*0384*/ 	.short	0x010a
        /*0386*/ 	.byte	0x3f
	.zero		1


	//   ....[44]....
        /*0388*/ 	.word	0x000065b0
        /*038c*/ 	.word	0x00000007
        /*0390*/ 	.word	0x00000000
        /*0394*/ 	.short	0x010a
        /*0396*/ 	.byte	0x3f
	.zero		1


	//   ....[45]....
        /*0398*/ 	.word	0x00006600
        /*039c*/ 	.word	0x00000006
        /*03a0*/ 	.word	0x00000000
        /*03a4*/ 	.short	0x010a
        /*03a6*/ 	.byte	0x3f
	.zero		1


	//   ....[46]....
        /*03a8*/ 	.word	0x00006650
        /*03ac*/ 	.word	0x00000007
        /*03b0*/ 	.word	0x00000000
        /*03b4*/ 	.short	0x010a
        /*03b6*/ 	.byte	0x3f
	.zero		1


	//   ....[47]....
        /*03b8*/ 	.word	0x000066a0
        /*03bc*/ 	.word	0x00000006
        /*03c0*/ 	.word	0x00000000
        /*03c4*/ 	.short	0x010a
        /*03c6*/ 	.byte	0x3f
	.zero		1


	//   ....[48]....
        /*03c8*/ 	.word	0x000066f0
        /*03cc*/ 	.word	0x00000007
        /*03d0*/ 	.word	0x00000000
        /*03d4*/ 	.short	0x010a
        /*03d6*/ 	.byte	0x3f
	.zero		1


	//   ....[49]....
        /*03d8*/ 	.word	0x00006740
        /*03dc*/ 	.word	0x00000006
        /*03e0*/ 	.word	0x00000000
        /*03e4*/ 	.short	0x010a
        /*03e6*/ 	.byte	0x3f
	.zero		1


	//----- nvinfo : EIATTR_NUM_MBARRIERS
	.align		4
.L_37:
        /*03e8*/ 	.byte	0x03, 0x38
        /*03ea*/ 	.short	0x0014


	//----- nvinfo : EIATTR_EXIT_INSTR_OFFSETS
	.align		4
        /*03ec*/ 	.byte	0x04, 0x1c
        /*03ee*/ 	.short	(.L_39 - .L_38)


	//   ....[0]....
.L_38:
        /*03f0*/ 	.word	0x00001470


	//   ....[1]....
        /*03f4*/ 	.word	0x000014d0


	//   ....[2]....
        /*03f8*/ 	.word	0x00005030


	//   ....[3]....
        /*03fc*/ 	.word	0x00005060


	//   ....[4]....
        /*0400*/ 	.word	0x000062e0


	//----- nvinfo : EIATTR_MAX_THREADS
	.align		4
.L_39:
        /*0404*/ 	.byte	0x04, 0x05
        /*0406*/ 	.short	(.L_41 - .L_40)
.L_40:
        /*0408*/ 	.word	0x00000180
        /*040c*/ 	.word	0x00000001
        /*0410*/ 	.word	0x00000001


	//----- nvinfo : EIATTR_CRS_STACK_SIZE
	.align		4
.L_41:
        /*0414*/ 	.byte	0x04, 0x1e
        /*0416*/ 	.short	(.L_43 - .L_42)
.L_42:
        /*0418*/ 	.word	0x00000000


	//----- nvinfo : EIATTR_CBANK_PARAM_SIZE
	.align		4
.L_43:
        /*041c*/ 	.byte	0x03, 0x19
        /*041e*/ 	.short	0x0470


	//----- nvinfo : EIATTR_PARAM_CBANK
	.align		4
        /*0420*/ 	.byte	0x04, 0x0a
        /*0422*/ 	.short	(.L_45 - .L_44)
	.align		4
.L_44:
        /*0424*/ 	.word	index@(.nv.constant0._ZN7cutlass13device_kernelINS_4gemm6kernel13GemmUniversalIN4cute5tupleIJiiiiEEENS1_10collective13CollectiveMmaINS1_34MainloopSm90TmaGmmaWarpSpecializedILi7ENS5_IJNS4_1CILi2EEENSA_ILi1EEESC_EEENS1_32KernelTmaWarpSpecializedPingpongEEENS5_IJNSA_ILi64EEESG_NSA_ILi128EEEEEENS_6half_tENS5_IJlSC_lEEESJ_SK_NS4_8TiledMMAINS4_8MMA_AtomIJNS4_4SM904GMMA25MMA_64x64x16_F32F16F16_SSILNSO_5MajorE0ELSQ_0ELNSO_7ScaleInE1ELSR_1EEEEEENS4_6LayoutINS5_IJSC_SC_SC_EEENS5_IJNSA_ILi0EEESW_SW_EEEEENS5_IJNS4_10UnderscoreESZ_SZ_EEEEENS4_13SM90_TMA_LOADENS4_14ComposedLayoutINS4_7SwizzleILi3ELi4ELi3EEENS4_18smem_ptr_flag_bitsILi16EEENSU_INS5_IJNSA_ILi8EEESG_EEENS5_IJSG_SC_EEEEEEEvNS4_8identityENS4_23SM90_TMA_LOAD_MULTICASTES1C_vS1D_EENS_8epilogue10collective6detail29Sm90TmaWarpSpecializedAdapterINS1H_15DefaultEpilogueISJ_SK_SK_NS1G_6thread17LinearCombinationISJ_Li1EffLNS1L_9ScaleType4KindE0ELNS_15FloatRoundStyleE2ESJ_EENS1_15EpilogueDefaultEEEEEvvEEEEvNT_6ParamsE)
        /*0428*/ 	.short	0x0210
        /*042a*/ 	.short	0x0470


	//----- nvinfo : EIATTR_SW_WAR
	.align		4
.L_45:
        /*042c*/ 	.byte	0x04, 0x36
        /*042e*/ 	.short	(.L_47 - .L_46)
.L_46:
        /*0430*/ 	.word	0x00000008
.L_47:


//--------------------- .nv.callgraph             --------------------------
	.section	.nv.callgraph,"",@"SHT_CUDA_CALLGRAPH"
	.align	4
	.sectionentsize	8
	.align		4
        /*0000*/ 	.word	0x00000000
	.align		4
        /*0004*/ 	.word	0xffffffff
	.align		4
        /*0008*/ 	.word	index@(_ZN7cutlass13device_kernelINS_4gemm6kernel13GemmUniversalIN4cute5tupleIJiiiiEEENS1_10collective13CollectiveMmaINS1_34MainloopSm90TmaGmmaWarpSpecializedILi7ENS5_IJNS4_1CILi2EEENSA_ILi1EEESC_EEENS1_32KernelTmaWarpSpecializedPingpongEEENS5_IJNSA_ILi64EEESG_NSA_ILi128EEEEEENS_6half_tENS5_IJlSC_lEEESJ_SK_NS4_8TiledMMAINS4_8MMA_AtomIJNS4_4SM904GMMA25MMA_64x64x16_F32F16F16_SSILNSO_5MajorE0ELSQ_0ELNSO_7ScaleInE1ELSR_1EEEEEENS4_6LayoutINS5_IJSC_SC_SC_EEENS5_IJNSA_ILi0EEESW_SW_EEEEENS5_IJNS4_10UnderscoreESZ_SZ_EEEEENS4_13SM90_TMA_LOADENS4_14ComposedLayoutINS4_7SwizzleILi3ELi4ELi3EEENS4_18smem_ptr_flag_bitsILi16EEENSU_INS5_IJNSA_ILi8EEESG_EEENS5_IJSG_SC_EEEEEEEvNS4_8identityENS4_23SM90_TMA_LOAD_MULTICASTES1C_vS1D_EENS_8epilogue10collective6detail29Sm90TmaWarpSpecializedAdapterINS1H_15DefaultEpilogueISJ_SK_SK_NS1G_6thread17LinearCombinationISJ_Li1EffLNS1L_9ScaleType4KindE0ELNS_15FloatRoundStyleE2ESJ_EENS1_15EpilogueDefaultEEEEEvvEEEEvNT_6ParamsE)
	.align		4
        /*000c*/ 	.word	index@(__assertfail)
	.align		4
        /*0010*/ 	.word	0x00000000
	.align		4
        /*0014*/ 	.word	0xfffffffe
	.align		4
        /*0018*/ 	.word	0x00000000
	.align		4
        /*001c*/ 	.word	0xfffffffd
	.align		4
        /*0020*/ 	.word	0x00000000
	.align		4
        /*0024*/ 	.word	0xfffffffc


//--------------------- .nv.constant4             --------------------------
	.section	.nv.constant4,"a",@progbits
	.align	8
	.align		8
.nv.constant4:
        /*0000*/ 	.dword	__assertfail
	.align		8
        /*0008*/ 	.dword	__unnamed_1
	.align		8
        /*0010*/ 	.dword	_ZN40_INTERNAL_02e7b32c_4_k_cu_b9c7c6d9_243584cuda3std3__45__cpo5beginE
	.align		8
        /*0018*/ 	.dword	_ZN40_INTERNAL_02e7b32c_4_k_cu_b9c7c6d9_243584cuda3std3__45__cpo3endE
	.align		8
        /*0020*/ 	.dword	_ZN40_INTERNAL_02e7b32c_4_k_cu_b9c7c6d9_243584cuda3std3__45__cpo6cbeginE
	.align		8
        /*0028*/ 	.dword	_ZN40_INTERNAL_02e7b32c_4_k_cu_b9c7c6d9_243584cuda3std3__45__cpo4cendE
	.align		8
        /*0030*/ 	.dword	_ZN40_INTERNAL_02e7b32c_4_k_cu_b9c7c6d9_243584cuda3std3__442_GLOBAL__N__02e7b32c_4_k_cu_b9c7c6d9_243586ignoreE
	.align		8
        /*0038*/ 	.dword	_ZN40_INTERNAL_02e7b32c_4_k_cu_b9c7c6d9_243584cuda3std3__419piecewise_constructE
	.align		8
        /*0040*/ 	.dword	_ZN40_INTERNAL_02e7b32c_4_k_cu_b9c7c6d9_243584cuda3std3__48in_placeE
	.align		8
        /*0048*/ 	.dword	_ZN40_INTERNAL_02e7b32c_4_k_cu_b9c7c6d9_243584cuda3std6ranges3__45__cpo4swapE
	.align		8
        /*0050*/ 	.dword	_ZN40_INTERNAL_02e7b32c_4_k_cu_b9c7c6d9_243584cuda3std6ranges3__45__cpo9iter_moveE
	.align		8
        /*0058*/ 	.dword	_ZN40_INTERNAL_02e7b32c_4_k_cu_b9c7c6d9_243584cute7productE
	.align		8
        /*0060*/ 	.dword	_ZN40_INTERNAL_02e7b32c_4_k_cu_b9c7c6d9_243584cute1_E
	.align		8
        /*0068*/ 	.dword	$str$22
	.align		8
        /*0070*/ 	.dword	$str$23


//--------------------- .text._ZN7cutlass13device_kernelINS_4gemm6kernel13GemmUniversalIN4cute5tupleIJiiiiEEENS1_10collective13CollectiveMmaINS1_34MainloopSm90TmaGmmaWarpSpecializedILi7ENS5_IJNS4_1CILi2EEENSA_ILi1EEESC_EEENS1_32KernelTmaWarpSpecializedPingpongEEENS5_IJNSA_ILi64EEESG_NSA_ILi128EEEEEENS_6half_tENS5_IJlSC_lEEESJ_SK_NS4_8TiledMMAINS4_8MMA_AtomIJNS4_4SM904GMMA25MMA_64x64x16_F32F16F16_SSILNSO_5MajorE0ELSQ_0ELNSO_7ScaleInE1ELSR_1EEEEEENS4_6LayoutINS5_IJSC_SC_SC_EEENS5_IJNSA_ILi0EEESW_SW_EEEEENS5_IJNS4_10UnderscoreESZ_SZ_EEEEENS4_13SM90_TMA_LOADENS4_14ComposedLayoutINS4_7SwizzleILi3ELi4ELi3EEENS4_18smem_ptr_flag_bitsILi16EEENSU_INS5_IJNSA_ILi8EEESG_EEENS5_IJSG_SC_EEEEEEEvNS4_8identityENS4_23SM90_TMA_LOAD_MULTICASTES1C_vS1D_EENS_8epilogue10collective6detail29Sm90TmaWarpSpecializedAdapterINS1H_15DefaultEpilogueISJ_SK_SK_NS1G_6thread17LinearCombinationISJ_Li1EffLNS1L_9ScaleType4KindE0ELNS_15FloatRoundStyleE2ESJ_EENS1_15EpilogueDefaultEEEEEvvEEEEvNT_6ParamsE --------------------------
	.section	.text._ZN7cutlass13device_kernelINS_4gemm6kernel13GemmUniversalIN4cute5tupleIJiiiiEEENS1_10collective13CollectiveMmaINS1_34MainloopSm90TmaGmmaWarpSpecializedILi7ENS5_IJNS4_1CILi2EEENSA_ILi1EEESC_EEENS1_32KernelTmaWarpSpecializedPingpongEEENS5_IJNSA_ILi64EEESG_NSA_ILi128EEEEEENS_6half_tENS5_IJlSC_lEEESJ_SK_NS4_8TiledMMAINS4_8MMA_AtomIJNS4_4SM904GMMA25MMA_64x64x16_F32F16F16_SSILNSO_5MajorE0ELSQ_0ELNSO_7ScaleInE1ELSR_1EEEEEENS4_6LayoutINS5_IJSC_SC_SC_EEENS5_IJNSA_ILi0EEESW_SW_EEEEENS5_IJNS4_10UnderscoreESZ_SZ_EEEEENS4_13SM90_TMA_LOADENS4_14ComposedLayoutINS4_7SwizzleILi3ELi4ELi3EEENS4_18smem_ptr_flag_bitsILi16EEENSU_INS5_IJNSA_ILi8EEESG_EEENS5_IJSG_SC_EEEEEEEvNS4_8identityENS4_23SM90_TMA_LOAD_MULTICASTES1C_vS1D_EENS_8epilogue10collective6detail29Sm90TmaWarpSpecializedAdapterINS1H_15DefaultEpilogueISJ_SK_SK_NS1G_6thread17LinearCombinationISJ_Li1EffLNS1L_9ScaleType4KindE0ELNS_15FloatRoundStyleE2ESJ_EENS1_15EpilogueDefaultEEEEEvvEEEEvNT_6ParamsE,"ax",@progbits
	.align	128
.text._ZN7cutlass13device_kernelINS_4gemm6kernel13GemmUniversalIN4cute5tupleIJiiiiEEENS1_10collective13CollectiveMmaINS1_34MainloopSm90TmaGmmaWarpSpecializedILi7ENS5_IJNS4_1CILi2EEENSA_ILi1EEESC_EEENS1_32KernelTmaWarpSpecializedPingpongEEENS5_IJNSA_ILi64EEESG_NSA_ILi128EEEEEENS_6half_tENS5_IJlSC_lEEESJ_SK_NS4_8TiledMMAINS4_8MMA_AtomIJNS4_4SM904GMMA25MMA_64x64x16_F32F16F16_SSILNSO_5MajorE0ELSQ_0ELNSO_7ScaleInE1ELSR_1EEEEEENS4_6LayoutINS5_IJSC_SC_SC_EEENS5_IJNSA_ILi0EEESW_SW_EEEEENS5_IJNS4_10UnderscoreESZ_SZ_EEEEENS4_13SM90_TMA_LOADENS4_14ComposedLayoutINS4_7SwizzleILi3ELi4ELi3EEENS4_18smem_ptr_flag_bitsILi16EEENSU_INS5_IJNSA_ILi8EEESG_EEENS5_IJSG_SC_EEEEEEEvNS4_8identityENS4_23SM90_TMA_LOAD_MULTICASTES1C_vS1D_EENS_8epilogue10collective6detail29Sm90TmaWarpSpecializedAdapterINS1H_15DefaultEpilogueISJ_SK_SK_NS1G_6thread17LinearCombinationISJ_Li1EffLNS1L_9ScaleType4KindE0ELNS_15FloatRoundStyleE2ESJ_EENS1_15EpilogueDefaultEEEEEvvEEEEvNT_6ParamsE:
        .type           _ZN7cutlass13device_kernelINS_4gemm6kernel13GemmUniversalIN4cute5tupleIJiiiiEEENS1_10collective13CollectiveMmaINS1_34MainloopSm90TmaGmmaWarpSpecializedILi7ENS5_IJNS4_1CILi2EEENSA_ILi1EEESC_EEENS1_32KernelTmaWarpSpecializedPingpongEEENS5_IJNSA_ILi64EEESG_NSA_ILi128EEEEEENS_6half_tENS5_IJlSC_lEEESJ_SK_NS4_8TiledMMAINS4_8MMA_AtomIJNS4_4SM904GMMA25MMA_64x64x16_F32F16F16_SSILNSO_5MajorE0ELSQ_0ELNSO_7ScaleInE1ELSR_1EEEEEENS4_6LayoutINS5_IJSC_SC_SC_EEENS5_IJNSA_ILi0EEESW_SW_EEEEENS5_IJNS4_10UnderscoreESZ_SZ_EEEEENS4_13SM90_TMA_LOADENS4_14ComposedLayoutINS4_7SwizzleILi3ELi4ELi3EEENS4_18smem_ptr_flag_bitsILi16EEENSU_INS5_IJNSA_ILi8EEESG_EEENS5_IJSG_SC_EEEEEEEvNS4_8identityENS4_23SM90_TMA_LOAD_MULTICASTES1C_vS1D_EENS_8epilogue10collective6detail29Sm90TmaWarpSpecializedAdapterINS1H_15DefaultEpilogueISJ_SK_SK_NS1G_6thread17LinearCombinationISJ_Li1EffLNS1L_9ScaleType4KindE0ELNS_15FloatRoundStyleE2ESJ_EENS1_15EpilogueDefaultEEEEEvvEEEEvNT_6ParamsE,@function
        .size           _ZN7cutlass13device_kernelINS_4gemm6kernel13GemmUniversalIN4cute5tupleIJiiiiEEENS1_10collective13CollectiveMmaINS1_34MainloopSm90TmaGmmaWarpSpecializedILi7ENS5_IJNS4_1CILi2EEENSA_ILi1EEESC_EEENS1_32KernelTmaWarpSpecializedPingpongEEENS5_IJNSA_ILi64EEESG_NSA_ILi128EEEEEENS_6half_tENS5_IJlSC_lEEESJ_SK_NS4_8TiledMMAINS4_8MMA_AtomIJNS4_4SM904GMMA25MMA_64x64x16_F32F16F16_SSILNSO_5MajorE0ELSQ_0ELNSO_7ScaleInE1ELSR_1EEEEEENS4_6LayoutINS5_IJSC_SC_SC_EEENS5_IJNSA_ILi0EEESW_SW_EEEEENS5_IJNS4_10UnderscoreESZ_SZ_EEEEENS4_13SM90_TMA_LOADENS4_14ComposedLayoutINS4_7SwizzleILi3ELi4ELi3EEENS4_18smem_ptr_flag_bitsILi16EEENSU_INS5_IJNSA_ILi8EEESG_EEENS5_IJSG_SC_EEEEEEEvNS4_8identityENS4_23SM90_TMA_LOAD_MULTICASTES1C_vS1D_EENS_8epilogue10collective6detail29Sm90TmaWarpSpecializedAdapterINS1H_15DefaultEpilogueISJ_SK_SK_NS1G_6thread17LinearCombinationISJ_Li1EffLNS1L_9ScaleType4KindE0ELNS_15FloatRoundStyleE2ESJ_EENS1_15EpilogueDefaultEEEEEvvEEEEvNT_6ParamsE,(.L_x_145 - _ZN7cutlass13device_kernelINS_4gemm6kernel13GemmUniversalIN4cute5tupleIJiiiiEEENS1_10collective13CollectiveMmaINS1_34MainloopSm90TmaGmmaWarpSpecializedILi7ENS5_IJNS4_1CILi2EEENSA_ILi1EEESC_EEENS1_32KernelTmaWarpSpecializedPingpongEEENS5_IJNSA_ILi64EEESG_NSA_ILi128EEEEEENS_6half_tENS5_IJlSC_lEEESJ_SK_NS4_8TiledMMAINS4_8MMA_AtomIJNS4_4SM904GMMA25MMA_64x64x16_F32F16F16_SSILNSO_5MajorE0ELSQ_0ELNSO_7ScaleInE1ELSR_1EEEEEENS4_6LayoutINS5_IJSC_SC_SC_EEENS5_IJNSA_ILi0EEESW_SW_EEEEENS5_IJNS4_10UnderscoreESZ_SZ_EEEEENS4_13SM90_TMA_LOADENS4_14ComposedLayoutINS4_7SwizzleILi3ELi4ELi3EEENS4_18smem_ptr_flag_bitsILi16EEENSU_INS5_IJNSA_ILi8EEESG_EEENS5_IJSG_SC_EEEEEEEvNS4_8identityENS4_23SM90_TMA_LOAD_MULTICASTES1C_vS1D_EENS_8epilogue10collective6detail29Sm90TmaWarpSpecializedAdapterINS1H_15DefaultEpilogueISJ_SK_SK_NS1G_6thread17LinearCombinationISJ_Li1EffLNS1L_9ScaleType4KindE0ELNS_15FloatRoundStyleE2ESJ_EENS1_15EpilogueDefaultEEEEEvvEEEEvNT_6ParamsE)
        .other          _ZN7cutlass13device_kernelINS_4gemm6kernel13GemmUniversalIN4cute5tupleIJiiiiEEENS1_10collective13CollectiveMmaINS1_34MainloopSm90TmaGmmaWarpSpecializedILi7ENS5_IJNS4_1CILi2EEENSA_ILi1EEESC_EEENS1_32KernelTmaWarpSpecializedPingpongEEENS5_IJNSA_ILi64EEESG_NSA_ILi128EEEEEENS_6half_tENS5_IJlSC_lEEESJ_SK_NS4_8TiledMMAINS4_8MMA_AtomIJNS4_4SM904GMMA25MMA_64x64x16_F32F16F16_SSILNSO_5MajorE0ELSQ_0ELNSO_7ScaleInE1ELSR_1EEEEEENS4_6LayoutINS5_IJSC_SC_SC_EEENS5_IJNSA_ILi0EEESW_SW_EEEEENS5_IJNS4_10UnderscoreESZ_SZ_EEEEENS4_13SM90_TMA_LOADENS4_14ComposedLayoutINS4_7SwizzleILi3ELi4ELi3EEENS4_18smem_ptr_flag_bitsILi16EEENSU_INS5_IJNSA_ILi8EEESG_EEENS5_IJSG_SC_EEEEEEEvNS4_8identityENS4_23SM90_TMA_LOAD_MULTICASTES1C_vS1D_EENS_8epilogue10collective6detail29Sm90TmaWarpSpecializedAdapterINS1H_15DefaultEpilogueISJ_SK_SK_NS1G_6thread17LinearCombinationISJ_Li1EffLNS1L_9ScaleType4KindE0ELNS_15FloatRoundStyleE2ESJ_EENS1_15EpilogueDefaultEEEEEvvEEEEvNT_6ParamsE,@"STO_CUDA_ENTRY STV_DEFAULT"
_ZN7cutlass13device_kernelINS_4gemm6kernel13GemmUniversalIN4cute5tupleIJiiiiEEENS1_10collective13CollectiveMmaINS1_34MainloopSm90TmaGmmaWarpSpecializedILi7ENS5_IJNS4_1CILi2EEENSA_ILi1EEESC_EEENS1_32KernelTmaWarpSpecializedPingpongEEENS5_IJNSA_ILi64EEESG_NSA_ILi128EEEEEENS_6half_tENS5_IJlSC_lEEESJ_SK_NS4_8TiledMMAINS4_8MMA_AtomIJNS4_4SM904GMMA25MMA_64x64x16_F32F16F16_SSILNSO_5MajorE0ELSQ_0ELNSO_7ScaleInE1ELSR_1EEEEEENS4_6LayoutINS5_IJSC_SC_SC_EEENS5_IJNSA_ILi0EEESW_SW_EEEEENS5_IJNS4_10UnderscoreESZ_SZ_EEEEENS4_13SM90_TMA_LOADENS4_14ComposedLayoutINS4_7SwizzleILi3ELi4ELi3EEENS4_18smem_ptr_flag_bitsILi16EEENSU_INS5_IJNSA_ILi8EEESG_EEENS5_IJSG_SC_EEEEEEEvNS4_8identityENS4_23SM90_TMA_LOAD_MULTICASTES1C_vS1D_EENS_8epilogue10collective6detail29Sm90TmaWarpSpecializedAdapterINS1H_15DefaultEpilogueISJ_SK_SK_NS1G_6thread17LinearCombinationISJ_Li1EffLNS1L_9ScaleType4KindE0ELNS_15FloatRoundStyleE2ESJ_EENS1_15EpilogueDefaultEEEEEvvEEEEvNT_6ParamsE:
[----:B------:R-:W0:Y:S02]  /*0000*/  LDC R1, c[0x0][0x28] ;  /* 0x00000a00ff017b82 */ /* 0x000e240000000800 */
[----:B0-----:R-:W-:Y:S01]  /*0010*/  VIADD R1, R1, 0xfffffff8 ;  /* 0xfffffff801017836 */ /* 0x001fe20000000000 */
[----:B------:R-:W0:Y:S01]  /*0020*/  S2R R4, SR_TID.X ;  /* 0x0000000000047919 */ /* 0x000e220000002100 */
[----:B------:R-:W-:Y:S01]  /*0030*/  ELECT P0, URZ, PT ;  /* 0x00000000003f782f */ /* 0x000fe20003800000 */
[----:B------:R-:W-:Y:S01]  /*0040*/  BSSY B0, `(.L_x_0) ;  /* 0x000000f000007945 */ /* 0x000fe20003800000 */
[--C-:B0-----:R-:W-:Y:S02]  /*0050*/  SHF.R.U32.HI R0, RZ, 0x5, R4.reuse ;  /* 0x00000005ff007819 */ /* 0x101fe40000011604 */
[----:B------:R-:W-:-:S03]  /*0060*/  SHF.R.U32.HI R7, RZ, 0x7, R4 ;  /* 0x00000007ff077819 */ /* 0x000fc60000011604 */
[----:B------:R-:W0:Y:S04]  /*0070*/  SHFL.IDX PT, R2, R0, RZ, 0x1f ;  /* 0x00001fff00027589 */ /* 0x000e2800000e0000 */
[----:B------:R1:W2:Y:S01]  /*0080*/  SHFL.IDX PT, R10, R7, RZ, 0x1f ;  /* 0x00001fff070a7589 */ /* 0x0002a200000e0000 */
[----:B0-----:R-:W-:-:S13]  /*0090*/  ISETP.NE.OR P0, PT, R2, RZ, !P0 ;  /* 0x000000ff0200720c */ /* 0x001fda0004705670 */
[----:B-12---:R-:W-:Y:S05]  /*00a0*/  @P0 BRA `(.L_x_1) ;  /* 0x0000000000200947 */ /* 0x006fea0003800000 */
[----:B------:R-:W-:Y:S02]  /*00b0*/  ULDC.64 UR4, c[0x0][0x198] ;  /* 0x0000660000047ab9 */ /* 0x000fe40000000a00 */
[----:B------:R-:W-:Y:S02]  /*00c0*/  UIADD3 UR6, UP0, UR4, 0xf0, URZ ;  /* 0x000000f004067890 */ /* 0x000fe4000ff1e03f */
[----:B------:R-:W-:Y:S02]  /*00d0*/  UIADD3 UR4, UP1, UR4, 0x1f0, URZ ;  /* 0x000001f004047890 */ /* 0x000fe4000ff3e03f */
[----:B------:R-:W-:Y:S02]  /*00e0*/  UIADD3.X UR7, URZ, UR5, URZ, UP0, !UPT ;  /* 0x000000053f077290 */ /* 0x000fe400087fe43f */
[----:B------:R-:W-:-:S07]  /*00f0*/  UIADD3.X UR5, URZ, UR5, URZ, UP1, !UPT ;  /* 0x000000053f057290 */ /* 0x000fce0008ffe43f */
[----:B------:R0:W-:Y:S02]  /*0100*/  UTMACCTL.PF [UR6] ;  /* 0x00000000060079b9 */ /* 0x0001e40008040000 */
[----:B------:R0:W-:Y:S02]  /*0110*/  UTMACCTL.PF [UR4] ;  /* 0x00000000040079b9 */ /* 0x0001e40008040000 */
[----:B0-----:R-:W-:Y:S01]  /*0120*/  NOP ;  /* 0x0000000000007918 */ /* 0x001fe20000000000 */
.L_x_1:
[----:B------:R-:W-:Y:S05]  /*0130*/  BSYNC B0 ;  /* 0x0000000000007941 */ /* 0x000fea0003800000 */
.L_x_0:
[----:B------:R-:W0:Y:S02]  /*0140*/  SHFL.IDX PT, R9, R0, RZ, 0x1f ;  /* 0x00001fff00097589 */ /* 0x000e2400000e0000 */
[----:B0-----:R-:W-:-:S13]  /*0150*/  ISETP.NE.AND P0, PT, R9, RZ, PT ;  /* 0x000000ff0900720c */ /* 0x001fda0003f05270 */
[----:B------:R-:W-:Y:S05]  /*0160*/  @P0 BRA `(.L_x_2) ;  /* 0x0000000000700947 */ /* 0x000fea0003800000 */
[----:B------:R-:W0:Y:S01]  /*0170*/  S2UR UR8, SR_CgaCtaId ;  /* 0x00000000000879c3 */ /* 0x000e220000008800 */
[----:B------:R-:W-:Y:S01]  /*0180*/  UMOV UR4, 0x400 ;  /* 0x0000040000047882 */ /* 0x000fe20000000000 */
[----:B------:R-:W-:Y:S01]  /*0190*/  UMOV UR5, 0x1 ;  /* 0x0000000100057882 */ /* 0x000fe20000000000 */
[----:B------:R-:W-:Y:S01]  /*01a0*/  UMOV UR6, 0x2 ;  /* 0x0000000200067882 */ /* 0x000fe20000000000 */
[----:B------:R-:W-:Y:S01]  /*01b0*/  ELECT P0, URZ, PT ;  /* 0x00000000003f782f */ /* 0x000fe20003800000 */
[----:B------:R-:W-:-:S04]  /*01c0*/  UIADD3 UR6, -UR6, 0x100000, URZ ;  /* 0x0010000006067890 */ /* 0x000fc8000fffe13f */
[----:B------:R-:W-:Y:S02]  /*01d0*/  USHF.L.U32 UR7, UR6, 0xb, URZ ;  /* 0x0000000b06077899 */ /* 0x000fe4000800063f */
[----:B------:R-:W-:Y:S02]  /*01e0*/  USHF.L.U32 UR6, UR6, 0x1, URZ ;  /* 0x0000000106067899 */ /* 0x000fe4000800063f */
[----:B0-----:R-:W-:Y:S02]  /*01f0*/  ULEA UR8, UR8, UR4, 0x18 ;  /* 0x0000000408087291 */ /* 0x001fe4000f8ec03f */
[----:B------:R-:W-:-:S04]  /*0200*/  UIADD3 UR4, -UR5, 0x100000, URZ ;  /* 0x0010000005047890 */ /* 0x000fc8000fffe13f */
[----:B------:R-:W-:Y:S02]  /*0210*/  USHF.L.U32 UR5, UR4, 0xb, URZ ;  /* 0x0000000b04057899 */ /* 0x000fe4000800063f */
[----:B------:R-:W-:Y:S01]  /*0220*/  USHF.L.U32 UR4, UR4, 0x1, URZ ;  /* 0x0000000104047899 */ /* 0x000fe2000800063f */
[----:B------:R-:W0:Y:S11]  /*0230*/  FENCE.VIEW.ASYNC.S ;  /* 0x00000000000073c6 */ /* 0x000e360000000000 */
[----:B0-----:R0:W1:Y:S01]  /*0240*/  SYNCS.EXCH.64 URZ, [UR8], UR4 ;  /* 0x00000004083f75b2 */ /* 0x0010620008000100 */
[----:B------:R0:W2:Y:S01]  /*0250*/  SYNCS.EXCH.64 URZ, [UR8+0x38], UR6 ;  /* 0x00003806083f75b2 */ /* 0x0000a20008000100 */
[----:B------:R0:W3:Y:S01]  /*0260*/  SYNCS.EXCH.64 URZ, [UR8+0x8], UR4 ;  /* 0x00000804083f75b2 */ /* 0x0000e20008000100 */
[----:B------:R0:W4:Y:S01]  /*0270*/  SYNCS.EXCH.64 URZ, [UR8+0x40], UR6 ;  /* 0x00004006083f75b2 */ /* 0x0001220008000100 */
[----:B------:R0:W0:Y:S01]  /*0280*/  SYNCS.EXCH.64 URZ, [UR8+0x10], UR4 ;  /* 0x00001004083f75b2 */ /* 0x0000220008000100 */
        /* <DEDUP_REMOVED lines=9> */
[----:B------:R-:W-:Y:S01]  /*0320*/  NOP ;  /* 0x0000000000007918 */ /* 0x000fe20000000000 */
.L_x_2:
[----:B------:R-:W5:Y:S01]  /*0330*/  SHFL.IDX PT, R12, R0, RZ, 0x1f ;  /* 0x00001fff000c7589 */ /* 0x000f6200000e0000 */
[----:B------:R-:W1:Y:S01]  /*0340*/  S2UR UR12, SR_CTAID.X ;  /* 0x00000000000c79c3 */ /* 0x000e620000002500 */
[----:B------:R-:W-:Y:S02]  /*0350*/  SHF.R.S32.HI R3, RZ, 0x1f, R4 ;  /* 0x0000001fff037819 */ /* 0x000fe40000011404 */
[----:B------:R-:W-:Y:S01]  /*0360*/  ELECT P0, URZ, PT ;  /* 0x00000000003f782f */ /* 0x000fe20003800000 */
[----:B------:R-:W2:Y:S01]  /*0370*/  SHFL.IDX PT, R11, R0, RZ, 0x1f ;  /* 0x00001fff000b7589 */ /* 0x000ea200000e0000 */
[----:B0-----:R-:W-:Y:S01]  /*0380*/  ULDC UR4, c[0x0][0x150] ;  /* 0x0000540000047ab9 */ /* 0x001fe20000000800 */
[----:B------:R-:W-:Y:S02]  /*0390*/  LEA.HI R3, R3, R4, RZ, 0x7 ;  /* 0x0000000403037211 */ /* 0x000fe400078f38ff */
[----:B------:R-:W-:Y:S01]  /*03a0*/  ELECT P1, URZ, PT ;  /* 0x00000000003f782f */ /* 0x000fe20003820000 */
[----:B------:R-:W0:Y:S01]  /*03b0*/  S2R R6, SR_CTAID.Y ;  /* 0x0000000000067919 */ /* 0x000e220000002600 */
[----:B------:R-:W3:Y:S01]  /*03c0*/  LDC R14, c[0x0][0x144] ;  /* 0x00005100ff0e7b82 */ /* 0x000ee20000000800 */
[----:B------:R-:W-:Y:S01]  /*03d0*/  LOP3.LUT R3, R3, 0xffffff80, RZ, 0xc0, !PT ;  /* 0xffffff8003037812 */ /* 0x000fe200078ec0ff */
[----:B------:R-:W-:Y:S01]  /*03e0*/  UMOV UR11, 0x80 ;  /* 0x00000080000b7882 */ /* 0x000fe20000000000 */
[----:B------:R-:W4:Y:S01]  /*03f0*/  SHFL.IDX PT, R16, R7, RZ, 0x1f ;  /* 0x00001fff07107589 */ /* 0x000f2200000e0000 */
[----:B------:R-:W-:Y:S01]  /*0400*/  NOP ;  /* 0x0000000000007918 */ /* 0x000fe20000000000 */
[----:B------:R-:W-:Y:S01]  /*0410*/  NOP ;  /* 0x0000000000007918 */ /* 0x000fe20000000000 */
[----:B------:R-:W-:Y:S01]  /*0420*/  IMAD.IADD R5, R4, 0x1, -R3 ;  /* 0x0000000104057824 */ /* 0x000fe200078e0a03 */
[C---:B------:R-:W-:Y:S01]  /*0430*/  ISETP.NE.AND P4, PT, R10.reuse, RZ, PT ;  /* 0x000000ff0a00720c */ /* 0x040fe20003f85270 */
[----:B------:R-:W4:Y:S01]  /*0440*/  LDC R15, c[0x0][0x140] ;  /* 0x00005000ff0f7b82 */ /* 0x000f220000000800 */
[----:B------:R-:W-:-:S02]  /*0450*/  VIADD R36, R10, 0xffffffff ;  /* 0xffffffff0a247836 */ /* 0x000fc40000000000 */
[----:B------:R-:W-:Y:S01]  /*0460*/  SHF.R.S32.HI R8, RZ, 0x1f, R5 ;  /* 0x0000001fff087819 */ /* 0x000fe20000011405 */
[----:B------:R-:W-:Y:S02]  /*0470*/  IMAD.MOV.U32 R57, RZ, RZ, 0x1 ;  /* 0x00000001ff397424 */ /* 0x000fe400078e00ff */
[----:B------:R-:W-:Y:S02]  /*0480*/  ISETP.GE.U32.AND P6, PT, R36, 0x2, PT ;  /* 0x000000022400780c */ /* 0x000fe40003fc6070 */
[----:B-----5:R-:W-:Y:S01]  /*0490*/  ISETP.NE.OR P0, PT, R12, RZ, !P0 ;  /* 0x000000ff0c00720c */ /* 0x020fe20004705670 */
[----:B------:R-:W5:Y:S01]  /*04a0*/  LDC R25, c[0x0][0x148] ;  /* 0x00005200ff197b82 */ /* 0x000f620000000800 */
[----:B-1----:R-:W-:Y:S02]  /*04b0*/  I2FP.F32.U32 R12, UR12 ;  /* 0x0000000c000c7c45 */ /* 0x002fe40008201000 */
[----:B------:R-:W-:Y:S02]  /*04c0*/  LEA.HI R3, R8, R5, RZ, 0x3 ;  /* 0x0000000508037211 */ /* 0x000fe400078f18ff */
[----:B--2---:R-:W-:Y:S01]  /*04d0*/  ISETP.NE.OR P1, PT, R11, RZ, !P1 ;  /* 0x000000ff0b00720c */ /* 0x004fe20004f25670 */
[----:B------:R-:W-:Y:S01]  /*04e0*/  FMUL R13, R12, UR4 ;  /* 0x000000040c0d7c20 */ /* 0x000fe20008400000 */
[--C-:B------:R-:W-:Y:S01]  /*04f0*/  SHF.R.S32.HI R0, RZ, 0x3, R3.reuse ;  /* 0x00000003ff007819 */ /* 0x100fe20000011403 */
[----:B------:R-:W-:Y:S01]  /*0500*/  ULDC UR4, c[0x0][0x154] ;  /* 0x0000550000047ab9 */ /* 0x000fe20000000800 */
[----:B------:R-:W-:-:S02]  /*0510*/  SHF.R.S32.HI R3, RZ, 0x1f, R3 ;  /* 0x0000001fff037819 */ /* 0x000fc40000011403 */
[----:B------:R-:W-:Y:S01]  /*0520*/  SHF.R.S32.HI R12, RZ, 0x1f, R9 ;  /* 0x0000001fff0c7819 */ /* 0x000fe20000011409 */
[----:B------:R-:W1:Y:S01]  /*0530*/  F2I.U32.TRUNC.NTZ R13, R13 ;  /* 0x0000000d000d7305 */ /* 0x000e62000020f000 */
[----:B------:R-:W-:Y:S01]  /*0540*/  LEA.HI R11, R3, R0, RZ, 0x2 ;  /* 0x00000000030b7211 */ /* 0x000fe200078f10ff */
[----:B------:R-:W-:Y:S01]  /*0550*/  VOTEU.ALL UP1, P0 ;  /* 0x00000000003f7886 */ /* 0x000fe20000020000 */
[----:B------:R-:W-:Y:S01]  /*0560*/  LEA.HI R12, R12, R9, RZ, 0x2 ;  /* 0x000000090c0c7211 */ /* 0x000fe200078f10ff */
[----:B------:R-:W-:Y:S01]  /*0570*/  VOTEU.ALL UP0, P0 ;  /* 0x00000000003f7886 */ /* 0x000fe20000000000 */
[----:B------:R-:W-:Y:S01]  /*0580*/  SHF.R.S32.HI R3, RZ, 0x1f, R2 ;  /* 0x0000001fff037819 */ /* 0x000fe20000011402 */
[----:B------:R-:W-:Y:S01]  /*0590*/  VOTEU.ALL UP2, P1 ;  /* 0x00000000003f7886 */ /* 0x000fe20000840000 */
[----:B------:R-:W-:Y:S01]  /*05a0*/  LOP3.LUT R11, R11, 0xfffffffc, RZ, 0xc0, !PT ;  /* 0xfffffffc0b0b7812 */ /* 0x000fe200078ec0ff */
[----:B------:R-:W2:Y:S01]  /*05b0*/  @!UP1 S2UR UR7, SR_CgaCtaId ;  /* 0x00000000000799c3 */ /* 0x000ea20000008800 */
[----:B------:R-:W-:Y:S01]  /*05c0*/  LOP3.LUT R12, R12, 0x3ffffffc, RZ, 0xc0, !PT ;  /* 0x3ffffffc0c0c7812 */ /* 0x000fe200078ec0ff */
[----:B------:R-:W-:Y:S01]  /*05d0*/  @!UP1 UMOV UR6, 0x400 ;  /* 0x0000040000069882 */ /* 0x000fe20000000000 */
[----:B------:R-:W-:Y:S01]  /*05e0*/  LEA.HI R3, R3, R2, RZ, 0x2 ;  /* 0x0000000203037211 */ /* 0x000fe200078f10ff */
[----:B------:R-:W-:Y:S01]  /*05f0*/  IMAD.IADD R11, R0, 0x1, -R11 ;  /* 0x00000001000b7824 */ /* 0x000fe200078e0a0b */
[----:B------:R-:W-:Y:S01]  /*0600*/  @!UP2 UMOV UR9, 0x400 ;  /* 0x000004000009a882 */ /* 0x000fe20000000000 */
[----:B------:R-:W-:Y:S01]  /*0610*/  IMAD.IADD R12, R9, 0x1, -R12 ;  /* 0x00000001090c7824 */ /* 0x000fe200078e0a0c */
[----:B------:R-:W-:Y:S01]  /*0620*/  LOP3.LUT R3, R3, 0xfffffffc, RZ, 0xc0, !PT ;  /* 0xfffffffc03037812 */ /* 0x000fe200078ec0ff */
[----:B------:R-:W5:Y:S01]  /*0630*/  @!UP2 S2UR UR10, SR_CgaCtaId ;  /* 0x00000000000aa9c3 */ /* 0x000f620000008800 */
[----:B-1----:R-:W-:Y:S01]  /*0640*/  IMAD.MOV R13, RZ, RZ, -R13 ;  /* 0x000000ffff0d7224 */ /* 0x002fe200078e0a0d */
[----:B------:R-:W-:Y:S01]  /*0650*/  VOTEU.ALL UP3, P1 ;  /* 0x00000000003f7886 */ /* 0x000fe20000860000 */
[----:B------:R-:W-:Y:S01]  /*0660*/  IMAD R11, R12, 0x4, R11 ;  /* 0x000000040c0b7824 */ /* 0x000fe200078e020b */
[----:B------:R-:W-:Y:S01]  /*0670*/  VOTEU.ALL UP4, P1 ;  /* 0x00000000003f7886 */ /* 0x000fe20000880000 */
[----:B------:R-:W-:Y:S01]  /*0680*/  IMAD.IADD R9, R2, 0x1, -R3 ;  /* 0x0000000102097824 */ /* 0x000fe200078e0a03 */
[----:B0-----:R-:W-:Y:S01]  /*0690*/  I2FP.F32.U32 R2, R6 ;  /* 0x0000000600027245 */ /* 0x001fe20000201000 */
[----:B---3--:R-:W-:Y:S01]  /*06a0*/  IMAD R21, R14, R13, UR12 ;  /* 0x0000000c0e157e24 */ /* 0x008fe2000f8e020d */
[C---:B------:R-:W-:Y:S01]  /*06b0*/  LEA.HI R0, R11.reuse, R11, RZ, 0x1 ;  /* 0x0000000b0b007211 */ /* 0x040fe200078f08ff */
[C---:B------:R-:W-:Y:S01]  /*06c0*/  IMAD.SHL.U32 R56, R11.reuse, 0x4, RZ ;  /* 0x000000040b387824 */ /* 0x040fe200078e00ff */
[----:B------:R-:W-:Y:S01]  /*06d0*/  VOTEU.ALL UP5, P1 ;  /* 0x00000000003f7886 */ /* 0x000fe200008a0000 */
[----:B------:R-:W-:Y:S01]  /*06e0*/  FMUL R2, R2, UR4 ;  /* 0x0000000402027c20 */ /* 0x000fe20008400000 */
[----:B------:R-:W-:Y:S01]  /*06f0*/  LOP3.LUT R0, R0, 0xfffffffe, RZ, 0xc0, !PT ;  /* 0xfffffffe00007812 */ /* 0x000fe200078ec0ff */
[----:B------:R-:W-:Y:S01]  /*0700*/  UMOV UR4, 0x20 ;  /* 0x0000002000047882 */ /* 0x000fe20000000000 */
[----:B------:R-:W-:Y:S01]  /*0710*/  LOP3.LUT R56, R11, 0xc, R56, 0x78, !PT ;  /* 0x0000000c0b387812 */ /* 0x000fe200078e7838 */
[----:B------:R-:W-:-:S04]  /*0720*/  @!UP1 UIADD3 UR4, -UR4, 0x100000, URZ ;  /* 0x0010000004049890 */ /* 0x000fc8000fffe13f */
[----:B------:R-:W-:Y:S02]  /*0730*/  @!UP1 USHF.L.U32 UR5, UR4, 0xb, URZ ;  /* 0x0000000b04059899 */ /* 0x000fe4000800063f */
[----:B------:R-:W-:Y:S01]  /*0740*/  @!UP1 USHF.L.U32 UR4, UR4, 0x1, URZ ;  /* 0x0000000104049899 */ /* 0x000fe2000800063f */
[----:B----4-:R-:W-:Y:S01]  /*0750*/  ISETP.EQ.U32.AND P2, PT, R15, 0x1, PT ;  /* 0x000000010f00780c */ /* 0x010fe20003f42070 */
[----:B------:R-:W-:Y:S01]  /*0760*/  IMAD.IADD R0, R11, 0x1, -R0 ;  /* 0x000000010b007824 */ /* 0x000fe200078e0a00 */
[----:B------:R-:W0:Y:S01]  /*0770*/  F2I.U32.TRUNC.NTZ R2, R2 ;  /* 0x0000000200027305 */ /* 0x000e22000020f000 */
[----:B--2---:R-:W-:Y:S01]  /*0780*/  @!UP1 ULEA UR8, UR7, UR6, 0x18 ;  /* 0x0000000607089291 */ /* 0x004fe2000f8ec03f */
[----:B------:R-:W-:Y:S01]  /*0790*/  R2UR UR43, R16 ;  /* 0x00000000102b72ca */ /* 0x000fe200000e0000 */
[----:B------:R-:W-:-:S04]  /*07a0*/  @!UP2 UIADD3 UR6, -UR11, 0x100000, URZ ;  /* 0x001000000b06a890 */ /* 0x000fc8000fffe13f */
[----:B------:R-:W-:Y:S02]  /*07b0*/  @!UP2 USHF.L.U32 UR7, UR6, 0xb, URZ ;  /* 0x0000000b0607a899 */ /* 0x000fe4000800063f */
[----:B------:R-:W-:Y:S01]  /*07c0*/  @!UP2 USHF.L.U32 UR6, UR6, 0x1, URZ ;  /* 0x000000010606a899 */ /* 0x000fe2000800063f */
[----:B------:R-:W-:Y:S01]  /*07d0*/  ISETP.NE.AND P3, PT, R0, R21, PT ;  /* 0x000000150000720c */ /* 0x000fe20003f65270 */
[----:B------:R-:W-:Y:S01]  /*07e0*/  VOTEU.ALL UP1, P0 ;  /* 0x00000000003f7886 */ /* 0x000fe20000020000 */
[----:B-----5:R-:W-:Y:S01]  /*07f0*/  @!UP2 ULEA UR9, UR10, UR9, 0x18 ;  /* 0x000000090a09a291 */ /* 0x020fe2000f8ec03f */
[----:B------:R-:W-:Y:S01]  /*0800*/  LOP3.LUT P0, RZ, R5, 0x7, RZ, 0xc0, !PT ;  /* 0x0000000705ff7812 */ /* 0x000fe2000780c0ff */
[----:B------:R-:W-:Y:S01]  /*0810*/  VOTEU.ALL UP2, P1 ;  /* 0x00000000003f7886 */ /* 0x000fe20000840000 */
[----:B------:R-:W-:Y:S02]  /*0820*/  ISETP.NE.AND P1, PT, R9, 0x3, PT ;  /* 0x000000030900780c */ /* 0x000fe40003f25270 */
[----:B------:R-:W-:-:S02]  /*0830*/  ISETP.LT.U32.AND P0, PT, R56, 0x2, !P0 ;  /* 0x000000023800780c */ /* 0x000fc40004701070 */
[----:B------:R-:W-:Y:S01]  /*0840*/  ISETP.EQ.OR P1, PT, R9, RZ, !P1 ;  /* 0x000000ff0900720c */ /* 0x000fe20004f22670 */
[----:B------:R-:W1:Y:S02]  /*0850*/  FENCE.VIEW.ASYNC.S ;  /* 0x00000000000073c6 */ /* 0x000e640000000000 */
[----:B-1----:R1:W2:Y:S01]  /*0860*/  @!UP0 SYNCS.EXCH.64 URZ, [UR8+0xa0], UR4 ;  /* 0x0000a004083f85b2 */ /* 0x0022a20008000100 */
[----:B0-----:R-:W-:Y:S01]  /*0870*/  IMAD.MOV R20, RZ, RZ, -R2 ;  /* 0x000000ffff147224 */ /* 0x001fe200078e0a02 */
[----:B------:R-:W-:-:S03]  /*0880*/  @P3 LEA.HI R0, R56, R56, RZ, 0x1 ;  /* 0x0000003838003211 */ /* 0x000fc600078f08ff */
[----:B------:R-:W-:Y:S01]  /*0890*/  IMAD R3, R25, R20, R6 ;  /* 0x0000001419037224 */ /* 0x000fe200078e0206 */
[----:B------:R-:W-:Y:S02]  /*08a0*/  ISETP.EQ.AND P1, PT, R10, RZ, P1 ;  /* 0x000000ff0a00720c */ /* 0x000fe40000f22270 */
[----:B------:R-:W-:Y:S02]  /*08b0*/  @P3 SHF.R.S32.HI R0, RZ, 0x1, R0 ;  /* 0x00000001ff003819 */ /* 0x000fe40000011400 */
[----:B------:R-:W-:Y:S02]  /*08c0*/  SEL R23, RZ, 0x1, !P1 ;  /* 0x00000001ff177807 */ /* 0x000fe40004800000 */
[----:B------:R-:W-:Y:S02]  /*08d0*/  @P3 ISETP.NE.AND P5, PT, R0, R3, PT ;  /* 0x000000030000320c */ /* 0x000fe40003fa5270 */
[----:B------:R-:W-:Y:S01]  /*08e0*/  SEL R0, RZ, 0x1, !P0 ;  /* 0x00000001ff007807 */ /* 0x000fe20004000000 */
[----:B------:R1:W0:Y:S01]  /*08f0*/  @!UP1 SYNCS.EXCH.64 URZ, [UR8+0xa8], UR4 ;  /* 0x0000a804083f95b2 */ /* 0x0002220008000100 */
[----:B------:R-:W-:Y:S01]  /*0900*/  NOP ;  /* 0x0000000000007918 */ /* 0x000fe20000000000 */
[----:B------:R-:W-:-:S02]  /*0910*/  @P3 SEL R57, RZ, 0x1, P5 ;  /* 0x00000001ff393807 */ /* 0x000fc40002800000 */
[----:B------:R-:W-:Y:S02]  /*0920*/  SEL R23, R23, 0x2, P6 ;  /* 0x0000000217177807 */ /* 0x000fe40003000000 */
[----:B------:R-:W-:Y:S01]  /*0930*/  LOP3.LUT R57, R57, R0, RZ, 0xc0, !PT ;  /* 0x0000000039397212 */ /* 0x000fe200078ec0ff */
[----:B------:R1:W3:Y:S01]  /*0940*/  @!UP2 SYNCS.EXCH.64 URZ, [UR9+0x80], UR6 ;  /* 0x00008006093fa5b2 */ /* 0x0002e20008000100 */
[----:B------:R1:W4:Y:S01]  /*0950*/  @!UP3 SYNCS.EXCH.64 URZ, [UR9+0x88], UR6 ;  /* 0x00008806093fb5b2 */ /* 0x0003220008000100 */
[----:B------:R1:W0:Y:S01]  /*0960*/  @!UP4 SYNCS.EXCH.64 URZ, [UR9+0x90], UR6 ;  /* 0x00009006093fc5b2 */ /* 0x0002220008000100 */
[----:B------:R1:W0:Y:S01]  /*0970*/  @!UP5 SYNCS.EXCH.64 URZ, [UR9+0x98], UR6 ;  /* 0x00009806093fd5b2 */ /* 0x0002220008000100 */
[----:B------:R-:W-:Y:S01]  /*0980*/  NOP ;  /* 0x0000000000007918 */ /* 0x000fe20000000000 */
[----:B-12---:R-:W-:Y:S05]  /*0990*/  @!P2 BRA `(.L_x_3) ;  /* 0x000000000008a947 */ /* 0x006fea0003800000 */
[----:B0--34-:R-:W-:Y:S01]  /*09a0*/  UCGABAR_ARV ;  /* 0x00000000000079c7 */ /* 0x019fe20008000000 */
[----:B------:R-:W-:Y:S05]  /*09b0*/  BRA `(.L_x_4) ;  /* 0x0000000000047947 */ /* 0x000fea0003800000 */
.L_x_3:
[----:B0--34-:R-:W-:Y:S01]  /*09c0*/  NOP ;  /* 0x0000000000007918 */ /* 0x019fe20000000000 */
.L_x_4:
[----:B------:R-:W-:Y:S01]  /*09d0*/  ULDC.64 UR4, c[0x0][0x598] ;  /* 0x0001660000047ab9 */ /* 0x000fe20000000a00 */
[----:B------:R-:W-:Y:S01]  /*09e0*/  ULDC.64 UR36, c[0x0][0x208] ;  /* 0x0000820000247ab9 */ /* 0x000fe20000000a00 */
[----:B------:R-:W-:-:S04]  /*09f0*/  ISETP.NE.U32.AND P0, PT, RZ, UR4, PT ;  /* 0x00000004ff007c0c */ /* 0x000fc8000bf05070 */
[----:B------:R-:W-:-:S13]  /*0a00*/  ISETP.NE.AND.EX P0, PT, RZ, UR5, PT, P0 ;  /* 0x00000005ff007c0c */ /* 0x000fda000bf05300 */
[----:B------:R-:W-:Y:S05]  /*0a10*/  @!P0 BRA `(.L_x_5) ;  /* 0x00000000001c8947 */ /* 0x000fea0003800000 */
[----:B------:R-:W0:Y:S02]  /*0a20*/  LDC.64 R2, c[0x0][0x598] ;  /* 0x00016600ff027b82 */ /* 0x000e240000000a00 */
[----:B0-----:R-:W2:Y:S02]  /*0a30*/  LDG.E.64 R2, desc[UR36][R2.64] ;  /* 0x0000002402027981 */ /* 0x001ea4000c1e1b00 */
[----:B--2---:R-:W-:-:S04]  /*0a40*/  ISETP.NE.U32.AND P0, PT, R2, RZ, PT ;  /* 0x000000ff0200720c */ /* 0x004fc80003f05070 */
[----:B------:R-:W-:-:S13]  /*0a50*/  ISETP.NE.AND.EX P0, PT, R3, RZ, PT, P0 ;  /* 0x000000ff0300720c */ /* 0x000fda0003f05300 */
[----:B------:R-:W-:Y:S05]  /*0a60*/  @!P0 BRA `(.L_x_5) ;  /* 0x0000000000088947 */ /* 0x000fea0003800000 */
[----:B------:R0:W5:Y:S01]  /*0a70*/  LD.E R58, desc[UR36][R2.64] ;  /* 0x00000024023a7980 */ /* 0x000162000c101900 */
[----:B------:R-:W-:Y:S05]  /*0a80*/  BRA `(.L_x_6) ;  /* 0x0000000000247947 */ /* 0x000fea0003800000 */
.L_x_5:
[----:B------:R-:W-:Y:S02]  /*0a90*/  ULDC.64 UR4, c[0x0][0x588] ;  /* 0x0001620000047ab9 */ /* 0x000fe40000000a00 */
[----:B------:R-:W-:-:S04]  /*0aa0*/  ISETP.NE.U32.AND P0, PT, RZ, UR4, PT ;  /* 0x00000004ff007c0c */ /* 0x000fc8000bf05070 */
[----:B------:R-:W-:-:S13]  /*0ab0*/  ISETP.NE.AND.EX P0, PT, RZ, UR5, PT, P0 ;  /* 0x00000005ff007c0c */ /* 0x000fda000bf05300 */
[----:B------:R-:W-:Y:S05]  /*0ac0*/  @!P0 BRA `(.L_x_7) ;  /* 0x00000000000c8947 */ /* 0x000fea0003800000 */
[----:B------:R-:W0:Y:S02]  /*0ad0*/  LDC.64 R58, c[0x0][0x588] ;  /* 0x00016200ff3a7b82 */ /* 0x000e240000000a00 */
[----:B0-----:R1:W5:Y:S01]  /*0ae0*/  LDG.E R58, desc[UR36][R58.64] ;  /* 0x000000243a3a7981 */ /* 0x001362000c1e1900 */
[----:B------:R-:W-:Y:S05]  /*0af0*/  BRA `(.L_x_6) ;  /* 0x0000000000087947 */ /* 0x000fea0003800000 */
.L_x_7:
[----:B------:R-:W-:Y:S02]  /*0b00*/  ULDC UR4, c[0x0][0x580] ;  /* 0x0001600000047ab9 */ /* 0x000fe40000000800 */
[----:B------:R-:W-:-:S07]  /*0b10*/  IMAD.U32 R58, RZ, RZ, UR4 ;  /* 0x00000004ff3a7e24 */ /* 0x000fce000f8e00ff */
.L_x_6:
[----:B------:R-:W-:Y:S02]  /*0b20*/  ULDC.64 UR4, c[0x0][0x5a0] ;  /* 0x0001680000047ab9 */ /* 0x000fe40000000a00 */
[----:B------:R-:W-:-:S04]  /*0b30*/  ISETP.NE.U32.AND P0, PT, RZ, UR4, PT ;  /* 0x00000004ff007c0c */ /* 0x000fc8000bf05070 */
[----:B------:R-:W-:-:S13]  /*0b40*/  ISETP.NE.AND.EX P0, PT, RZ, UR5, PT, P0 ;  /* 0x00000005ff007c0c */ /* 0x000fda000bf05300 */
[----:B------:R-:W-:Y:S05]  /*0b50*/  @!P0 BRA `(.L_x_8) ;  /* 0x00000000001c8947 */ /* 0x000fea0003800000 */
[----:B0-----:R-:W0:Y:S02]  /*0b60*/  LDC.64 R2, c[0x0][0x5a0] ;  /* 0x00016800ff027b82 */ /* 0x001e240000000a00 */
[----:B0-----:R-:W2:Y:S02]  /*0b70*/  LDG.E.64 R2, desc[UR36][R2.64] ;  /* 0x0000002402027981 */ /* 0x001ea4000c1e1b00 */
[----:B--2---:R-:W-:-:S04]  /*0b80*/  ISETP.NE.U32.AND P0, PT, R2, RZ, PT ;  /* 0x000000ff0200720c */ /* 0x004fc80003f05070 */
[----:B------:R-:W-:-:S13]  /*0b90*/  ISETP.NE.AND.EX P0, PT, R3, RZ, PT, P0 ;  /* 0x000000ff0300720c */ /* 0x000fda0003f05300 */
[----:B------:R-:W-:Y:S05]  /*0ba0*/  @!P0 BRA `(.L_x_8) ;  /* 0x0000000000088947 */ /* 0x000fea0003800000 */
[----:B-1----:R0:W5:Y:S01]  /*0bb0*/  LD.E R59, desc[UR36][R2.64] ;  /* 0x00000024023b7980 */ /* 0x002162000c101900 */
[----:B------:R-:W-:Y:S05]  /*0bc0*/  BRA `(.L_x_9) ;  /* 0x0000000000247947 */ /* 0x000fea0003800000 */
.L_x_8:
[----:B------:R-:W-:Y:S02]  /*0bd0*/  ULDC.64 UR4, c[0x0][0x590] ;  /* 0x0001640000047ab9 */ /* 0x000fe40000000a00 */
[----:B------:R-:W-:-:S04]  /*0be0*/  ISETP.NE.U32.AND P0, PT, RZ, UR4, PT ;  /* 0x00000004ff007c0c */ /* 0x000fc8000bf05070 */
[----:B------:R-:W-:-:S13]  /*0bf0*/  ISETP.NE.AND.EX P0, PT, RZ, UR5, PT, P0 ;  /* 0x00000005ff007c0c */ /* 0x000fda000bf05300 */
[----:B------:R-:W-:Y:S05]  /*0c00*/  @!P0 BRA `(.L_x_10) ;  /* 0x00000000000c8947 */ /* 0x000fea0003800000 */
[----:B0-----:R-:W1:Y:S02]  /*0c10*/  LDC.64 R2, c[0x0][0x590] ;  /* 0x00016400ff027b82 */ /* 0x001e640000000a00 */
[----:B-1----:R1:W5:Y:S01]  /*0c20*/  LDG.E R59, desc[UR36][R2.64] ;  /* 0x00000024023b7981 */ /* 0x002362000c1e1900 */
[----:B------:R-:W-:Y:S05]  /*0c30*/  BRA `(.L_x_9) ;  /* 0x0000000000087947 */ /* 0x000fea0003800000 */
.L_x_10:
[----:B------:R-:W-:Y:S02]  /*0c40*/  ULDC UR4, c[0x0][0x584] ;  /* 0x0001610000047ab9 */ /* 0x000fe40000000800 */
[----:B-1----:R-:W-:-:S07]  /*0c50*/  IMAD.U32 R59, RZ, RZ, UR4 ;  /* 0x00000004ff3b7e24 */ /* 0x002fce000f8e00ff */
.L_x_9:
[----:B01----:R-:W0:Y:S01]  /*0c60*/  LDC R2, c[0x0][0x65c] ;  /* 0x00019700ff027b82 */ /* 0x003e220000000800 */
[----:B------:R-:W-:Y:S01]  /*0c70*/  ULDC UR6, c[0x0][0x28c] ;  /* 0x0000a30000067ab9 */ /* 0x000fe20000000800 */
[----:B------:R-:W-:Y:S01]  /*0c80*/  ISETP.NE.AND P0, PT, R10, 0x2, PT ;  /* 0x000000020a00780c */ /* 0x000fe20003f05270 */
[----:B------:R-:W-:Y:S01]  /*0c90*/  UIADD3 UR6, UR6, 0x7f, URZ ;  /* 0x0000007f06067890 */ /* 0x000fe2000fffe03f */
[----:B------:R-:W-:Y:S01]  /*0ca0*/  IMAD.U32 R10, RZ, RZ, UR12 ;  /* 0x0000000cff0a7e24 */ /* 0x000fe2000f8e00ff */
[----:B------:R-:W-:Y:S01]  /*0cb0*/  UMOV UR38, URZ ;  /* 0x0000003f00267c82 */ /* 0x000fe20008000000 */
[----:B------:R-:W-:Y:S01]  /*0cc0*/  UMOV UR39, URZ ;  /* 0x0000003f00277c82 */ /* 0x000fe20008000000 */
[----:B------:R-:W-:Y:S01]  /*0cd0*/  USHF.R.S32.HI UR7, URZ, 0x1f, UR6 ;  /* 0x0000001f3f077899 */ /* 0x000fe20008011406 */
[----:B------:R-:W-:-:S03]  /*0ce0*/  ULDC.64 UR8, c[0x0][0x650] ;  /* 0x0001940000087ab9 */ /* 0x000fc60000000a00 */
[----:B------:R-:W-:-:S04]  /*0cf0*/  ULEA.HI UR7, UR7, UR6, URZ, 0x7 ;  /* 0x0000000607077291 */ /* 0x000fc8000f8f383f */
[----:B------:R-:W-:Y:S01]  /*0d00*/  USHF.R.S32.HI UR40, URZ, 0x7, UR7 ;  /* 0x000000073f287899 */ /* 0x000fe20008011407 */
[----:B0-----:R-:W-:-:S13]  /*0d10*/  ISETP.NE.AND P1, PT, R2, 0x1, PT ;  /* 0x000000010200780c */ /* 0x001fda0003f25270 */
[----:B------:R-:W0:Y:S01]  /*0d20*/  @P1 LDC R17, c[0x0][0x10] ;  /* 0x00000400ff111b82 */ /* 0x000e220000000800 */
[----:B------:R-:W-:Y:S02]  /*0d30*/  @P1 IMAD.MOV.U32 R7, RZ, RZ, RZ ;  /* 0x000000ffff071224 */ /* 0x000fe400078e00ff */
[----:B------:R-:W-:-:S05]  /*0d40*/  @P1 IMAD.MOV.U32 R11, RZ, RZ, RZ ;  /* 0x000000ffff0b1224 */ /* 0x000fca00078e00ff */
[----:B------:R-:W1:Y:S01]  /*0d50*/  @!P1 LDC R3, c[0x0][0xc] ;  /* 0x00000300ff039b82 */ /* 0x000e620000000800 */
[----:B------:R-:W-:Y:S01]  /*0d60*/  ULDC UR4, c[0x0][0xc] ;  /* 0x0000030000047ab9 */ /* 0x000fe20000000800 */
[----:B------:R-:W-:Y:S02]  /*0d70*/  ULDC UR5, c[0x0][0x10] ;  /* 0x0000040000057ab9 */ /* 0x000fe40000000800 */
[----:B------:R-:W-:-:S04]  /*0d80*/  UIMAD.WIDE.U32 UR4, UR4, UR5, URZ ;  /* 0x00000005040472a5 */ /* 0x000fc8000f8e003f */
[----:B------:R-:W2:Y:S01]  /*0d90*/  LDC R0, c[0x0][0x14] ;  /* 0x00000500ff007b82 */ /* 0x000ea20000000800 */
[----:B0-----:R-:W-:-:S04]  /*0da0*/  @P1 IMAD.WIDE.U32 R16, R17, UR12, R6 ;  /* 0x0000000c11101c25 */ /* 0x001fc8000f8e0006 */
[----:B------:R-:W-:Y:S02]  /*0db0*/  @P1 IMAD.IADD R17, R17, 0x1, R11 ;  /* 0x0000000111111824 */ /* 0x000fe400078e020b */
[----:B------:R-:W-:Y:S02]  /*0dc0*/  IMAD.MOV.U32 R11, RZ, RZ, RZ ;  /* 0x000000ffff0b7224 */ /* 0x000fe400078e00ff */
[----:B-1----:R-:W-:-:S04]  /*0dd0*/  @!P1 IMAD.WIDE.U32 R10, R6, R3, R10 ;  /* 0x00000003060a9225 */ /* 0x002fc800078e000a */
[----:B------:R-:W-:Y:S02]  /*0de0*/  @!P1 IMAD.MOV.U32 R16, RZ, RZ, R10 ;  /* 0x000000ffff109224 */ /* 0x000fe400078e000a */
[----:B--2---:R-:W-:-:S04]  /*0df0*/  IMAD.WIDE.U32 R12, R0, UR4, RZ ;  /* 0x00000004000c7c25 */ /* 0x004fc8000f8e00ff */
[----:B------:R-:W-:Y:S01]  /*0e00*/  IMAD R3, R0, UR5, RZ ;  /* 0x0000000500037c24 */ /* 0x000fe2000f8e02ff */
[----:B------:R0:W-:Y:S01]  /*0e10*/  STL.64 [R1], R12 ;  /* 0x0000000c01007387 */ /* 0x0001e20000100a00 */
[----:B------:R-:W-:Y:S02]  /*0e20*/  @!P1 IMAD.MOV.U32 R17, RZ, RZ, R11 ;  /* 0x000000ffff119224 */ /* 0x000fe400078e000b */
[----:B------:R-:W-:Y:S01]  /*0e30*/  IMAD.IADD R0, R13, 0x1, R3 ;  /* 0x000000010d007824 */ /* 0x000fe200078e0203 */
[----:B------:R-:W-:Y:S06]  /*0e40*/  @P0 BRA `(.L_x_11) ;  /* 0x0000000000280947 */ /* 0x000fec0003800000 */
[----:B------:R-:W-:Y:S01]  /*0e50*/  UIMAD.WIDE.U32 UR4, UR40, 0x24924925, URZ ;  /* 0x24924925280478a5 */ /* 0x000fe2000f8e003f */
[----:B------:R-:W-:Y:S01]  /*0e60*/  IADD3 R16, P0, R16, R12, RZ ;  /* 0x0000000c10107210 */ /* 0x000fe20007f1e0ff */
[----:B------:R-:W-:Y:S02]  /*0e70*/  UISETP.GE.U32.AND UP0, UPT, UR40, 0x7, UPT ;  /* 0x000000072800788c */ /* 0x000fe4000bf06070 */
[----:B------:R-:W-:Y:S02]  /*0e80*/  UIADD3 UR4, -UR5, UR40, URZ ;  /* 0x0000002805047290 */ /* 0x000fe4000fffe13f */
[----:B------:R-:W-:Y:S01]  /*0e90*/  IMAD.X R17, R0, 0x1, R17, P0 ;  /* 0x0000000100117824 */ /* 0x000fe200000e0611 */
[----:B------:R-:W-:Y:S01]  /*0ea0*/  UMOV UR39, URZ ;  /* 0x0000003f00277c82 */ /* 0x000fe20008000000 */
[----:B------:R-:W-:-:S04]  /*0eb0*/  ULEA.HI UR4, UR4, UR5, URZ, 0x1f ;  /* 0x0000000504047291 */ /* 0x000fc8000f8ff83f */
[----:B------:R-:W-:-:S04]  /*0ec0*/  USHF.R.U32.HI UR4, URZ, 0x2, UR4 ;  /* 0x000000023f047899 */ /* 0x000fc80008011604 */
[----:B------:R-:W-:Y:S02]  /*0ed0*/  @UP0 ULOP3.LUT UR39, UR4, 0x1, URZ, 0xc0, !UPT ;  /* 0x0000000104270892 */ /* 0x000fe4000f8ec03f */
[----:B------:R-:W-:-:S12]  /*0ee0*/  UIMAD UR38, UR4, -0x7, UR40 ;  /* 0xfffffff9042678a4 */ /* 0x000fd8000f8e0228 */
.L_x_11:
[----:B------:R-:W-:Y:S01]  /*0ef0*/  ISETP.GE.U32.AND P0, PT, R16, UR8, PT ;  /* 0x0000000810007c0c */ /* 0x000fe2000bf06070 */
[----:B------:R-:W-:Y:S01]  /*0f00*/  IMAD.MOV.U32 R22, RZ, RZ, -0x1 ;  /* 0xffffffffff167424 */ /* 0x000fe200078e00ff */
[----:B------:R-:W-:Y:S01]  /*0f10*/  PRMT R3, RZ, 0x7610, R3 ;  /* 0x00007610ff037816 */ /* 0x000fe20000000003 */
[----:B------:R-:W-:Y:S01]  /*0f20*/  IMAD.MOV.U32 R18, RZ, RZ, -0x1 ;  /* 0xffffffffff127424 */ /* 0x000fe200078e00ff */
[----:B------:R-:W-:Y:S01]  /*0f30*/  ISETP.GE.U32.AND.EX P0, PT, R17, UR9, PT, P0 ;  /* 0x0000000911007c0c */ /* 0x000fe2000bf06100 */
[----:B------:R-:W-:-:S12]  /*0f40*/  IMAD.MOV.U32 R19, RZ, RZ, -0x1 ;  /* 0xffffffffff137424 */ /* 0x000fd800078e00ff */
[----:B------:R-:W-:Y:S05]  /*0f50*/  @P0 BRA `(.L_x_12) ;  /* 0x0000000400280947 */ /* 0x000fea0003800000 */
[----:B------:R-:W1:Y:S01]  /*0f60*/  LDC.64 R26, c[0x0][0x628] ;  /* 0x00018a00ff1a7b82 */ /* 0x000e620000000a00 */
[----:B------:R-:W-:Y:S02]  /*0f70*/  IMAD.MOV.U32 R10, RZ, RZ, R16 ;  /* 0x000000ffff0a7224 */ /* 0x000fe400078e0010 */
[----:B------:R-:W-:-:S05]  /*0f80*/  IMAD.MOV.U32 R11, RZ, RZ, R17 ;  /* 0x000000ffff0b7224 */ /* 0x000fca00078e0011 */
[----:B------:R-:W2:Y:S08]  /*0f90*/  LDC R18, c[0x0][0x630] ;  /* 0x00018c00ff127b82 */ /* 0x000eb00000000800 */
[----:B------:R-:W3:Y:S01]  /*0fa0*/  LDC.64 R28, c[0x0][0x620] ;  /* 0x00018800ff1c7b82 */ /* 0x000ee20000000a00 */
[----:B-1----:R-:W-:-:S04]  /*0fb0*/  ISETP.NE.U32.AND P0, PT, R26, RZ, PT ;  /* 0x000000ff1a00720c */ /* 0x002fc80003f05070 */
[----:B------:R-:W-:-:S13]  /*0fc0*/  ISETP.NE.AND.EX P0, PT, R27, RZ, PT, P0 ;  /* 0x000000ff1b00720c */ /* 0x000fda0003f05300 */
[----:B--23--:R-:W-:Y:S05]  /*0fd0*/  @!P0 BRA `(.L_x_13) ;  /* 0x0000000000288947 */ /* 0x00cfea0003800000 */
[----:B------:R-:W1:Y:S02]  /*0fe0*/  LDC R3, c[0x0][0x634] ;  /* 0x00018d00ff037b82 */ /* 0x000e640000000800 */
[----:B-1----:R-:W-:-:S05]  /*0ff0*/  IADD3 R3, P0, R16, R3, RZ ;  /* 0x0000000310037210 */ /* 0x002fca0007f1e0ff */
[----:B------:R-:W-:-:S04]  /*1000*/  IMAD.X R19, RZ, RZ, R17, P0 ;  /* 0x000000ffff137224 */ /* 0x000fc800000e0611 */
[----:B------:R-:W-:-:S04]  /*1010*/  IMAD.WIDE.U32 R10, R19, R26, RZ ;  /* 0x0000001a130a7225 */ /* 0x000fc800078e00ff */
[----:B0-----:R-:W-:-:S04]  /*1020*/  IMAD.WIDE.U32 R12, P0, R3, R27, R10 ;  /* 0x0000001b030c7225 */ /* 0x001fc8000780000a */
[----:B------:R-:W-:-:S04]  /*1030*/  IMAD.WIDE.U32 R10, R3, R26, RZ ;  /* 0x0000001a030a7225 */ /* 0x000fc800078e00ff */
[----:B------:R-:W-:Y:S01]  /*1040*/  IMAD.X R15, RZ, RZ, RZ, P0 ;  /* 0x000000ffff0f7224 */ /* 0x000fe200000e06ff */
[----:B------:R-:W-:Y:S01]  /*1050*/  IADD3 RZ, P0, R11, R12, RZ ;  /* 0x0000000c0bff7210 */ /* 0x000fe20007f1e0ff */
[----:B------:R-:W-:-:S04]  /*1060*/  IMAD.MOV.U32 R14, RZ, RZ, R13 ;  /* 0x000000ffff0e7224 */ /* 0x000fc800078e000d */
[----:B------:R-:W-:-:S08]  /*1070*/  IMAD.WIDE.U32.X R10, R19, R27, R14, P0 ;  /* 0x0000001b130a7225 */ /* 0x000fd000000e040e */
.L_x_13:
[----:B------:R-:W1:Y:S01]  /*1080*/  LDC.64 R32, c[0x0][0x640] ;  /* 0x00019000ff207b82 */ /* 0x000e620000000a00 */
[-CC-:B------:R-:W-:Y:S02]  /*1090*/  SHF.R.U64 R30, R10, R18.reuse, R11.reuse ;  /* 0x000000120a1e7219 */ /* 0x180fe4000000120b */
[----:B------:R-:W-:Y:S02]  /*10a0*/  SHF.R.U32.HI R3, RZ, R18, R11 ;  /* 0x00000012ff037219 */ /* 0x000fe4000001160b */
[----:B0-----:R-:W-:-:S03]  /*10b0*/  IADD3 R13, P0, RZ, -R30, RZ ;  /* 0x8000001eff0d7210 */ /* 0x001fc60007f1e0ff */
[----:B------:R-:W0:Y:S02]  /*10c0*/  LDC R14, c[0x0][0x618] ;  /* 0x00018600ff0e7b82 */ /* 0x000e240000000800 */
[----:B------:R-:W-:Y:S02]  /*10d0*/  IMAD.X R3, RZ, RZ, ~R3, P0 ;  /* 0x000000ffff037224 */ /* 0x000fe400000e0e03 */
[----:B------:R-:W-:-:S04]  /*10e0*/  IMAD.WIDE.U32 R10, R13, R28, R16 ;  /* 0x0000001c0d0a7225 */ /* 0x000fc800078e0010 */
[----:B------:R-:W2:Y:S01]  /*10f0*/  LDC R15, c[0x0][0x608] ;  /* 0x00018200ff0f7b82 */ /* 0x000ea20000000800 */
[----:B------:R-:W-:Y:S02]  /*1100*/  IMAD R12, R3, R28, RZ ;  /* 0x0000001c030c7224 */ /* 0x000fe400078e02ff */
[----:B------:R-:W-:Y:S02]  /*1110*/  IMAD.MOV.U32 R28, RZ, RZ, 0x1 ;  /* 0x00000001ff1c7424 */ /* 0x000fe400078e00ff */
[----:B------:R-:W-:Y:S02]  /*1120*/  IMAD R3, R13, R29, R12 ;  /* 0x0000001d0d037224 */ /* 0x000fe400078e020c */
[----:B------:R-:W-:Y:S01]  /*1130*/  IMAD.MOV.U32 R12, RZ, RZ, -0x1 ;  /* 0xffffffffff0c7424 */ /* 0x000fe200078e00ff */
[----:B------:R-:W3:Y:S01]  /*1140*/  LDC R31, c[0x0][0x658] ;  /* 0x00019600ff1f7b82 */ /* 0x000ee20000000800 */
[----:B------:R-:W-:Y:S01]  /*1150*/  IMAD.IADD R3, R11, 0x1, R3 ;  /* 0x000000010b037824 */ /* 0x000fe200078e0203 */
[----:B-1----:R-:W-:-:S04]  /*1160*/  ISETP.NE.U32.AND P0, PT, R32, RZ, PT ;  /* 0x000000ff2000720c */ /* 0x002fc80003f05070 */
[----:B------:R-:W-:Y:S02]  /*1170*/  ISETP.NE.AND.EX P0, PT, R33, RZ, PT, P0 ;  /* 0x000000ff2100720c */ /* 0x000fe40003f05300 */
[----:B------:R-:W1:Y:S01]  /*1180*/  LDC R24, c[0x0][0x600] ;  /* 0x00018000ff187b82 */ /* 0x000e620000000800 */
[-CC-:B0-----:R-:W-:Y:S02]  /*1190*/  SHF.R.U64 R27, R10, R14.reuse, R3.reuse ;  /* 0x0000000e0a1b7219 */ /* 0x181fe40000001203 */
[----:B------:R-:W-:-:S05]  /*11a0*/  SHF.R.U32.HI R10, RZ, R14, R3 ;  /* 0x0000000eff0a7219 */ /* 0x000fca0000011603 */
[----:B------:R-:W0:Y:S01]  /*11b0*/  LDC R22, c[0x0][0x648] ;  /* 0x00019200ff167b82 */ /* 0x000e220000000800 */
[-CC-:B--2---:R-:W-:Y:S02]  /*11c0*/  SHF.R.U64 R35, R27, R15.reuse, R10.reuse ;  /* 0x0000000f1b237219 */ /* 0x184fe4000000120a */
[----:B------:R-:W-:-:S05]  /*11d0*/  SHF.R.U32.HI R10, RZ, R15, R10 ;  /* 0x0000000fff0a7219 */ /* 0x000fca000001160a */
[----:B------:R-:W2:Y:S01]  /*11e0*/  LDC R26, c[0x0][0x638] ;  /* 0x00018e00ff1a7b82 */ /* 0x000ea20000000800 */
[-CC-:B---3--:R-:W-:Y:S02]  /*11f0*/  SHF.R.U64 R34, R35, R31.reuse, R10.reuse ;  /* 0x0000001f23227219 */ /* 0x188fe4000000120a */
[-C--:B------:R-:W-:Y:S02]  /*1200*/  SHF.L.U32 R3, R12, R31.reuse, RZ ;  /* 0x0000001f0c037219 */ /* 0x080fe400000006ff */
[----:B------:R-:W-:Y:S01]  /*1210*/  SHF.R.U32.HI R11, RZ, R31, R10 ;  /* 0x0000001fff0b7219 */ /* 0x000fe2000001160a */
[----:B------:R-:W-:Y:S01]  /*1220*/  IMAD.MOV.U32 R10, RZ, RZ, R34 ;  /* 0x000000ffff0a7224 */ /* 0x000fe200078e0022 */
[----:B------:R-:W-:Y:S01]  /*1230*/  LOP3.LUT R18, RZ, R3, RZ, 0x33, !PT ;  /* 0x00000003ff127212 */ /* 0x000fe200078e33ff */
[----:B------:R-:W3:Y:S01]  /*1240*/  LDC R29, c[0x0][0x610] ;  /* 0x00018400ff1d7b82 */ /* 0x000ee20000000800 */
[----:B------:R-:W-:Y:S05]  /*1250*/  @!P0 BRA `(.L_x_14) ;  /* 0x0000000000288947 */ /* 0x000fea0003800000 */
[----:B------:R-:W4:Y:S02]  /*1260*/  LDC R3, c[0x0][0x64c] ;  /* 0x00019300ff037b82 */ /* 0x000f240000000800 */
[----:B----4-:R-:W-:-:S05]  /*1270*/  IADD3 R3, P0, R34, R3, RZ ;  /* 0x0000000322037210 */ /* 0x010fca0007f1e0ff */
[----:B------:R-:W-:-:S04]  /*1280*/  IMAD.X R19, RZ, RZ, R11, P0 ;  /* 0x000000ffff137224 */ /* 0x000fc800000e060b */
[----:B------:R-:W-:-:S04]  /*1290*/  IMAD.WIDE.U32 R10, R19, R32, RZ ;  /* 0x00000020130a7225 */ /* 0x000fc800078e00ff */
[----:B------:R-:W-:-:S04]  /*12a0*/  IMAD.WIDE.U32 R12, P0, R3, R33, R10 ;  /* 0x00000021030c7225 */ /* 0x000fc8000780000a */
[----:B------:R-:W-:-:S04]  /*12b0*/  IMAD.WIDE.U32 R10, R3, R32, RZ ;  /* 0x00000020030a7225 */ /* 0x000fc800078e00ff */
[----:B------:R-:W-:Y:S01]  /*12c0*/  IMAD.X R15, RZ, RZ, RZ, P0 ;  /* 0x000000ffff0f7224 */ /* 0x000fe200000e06ff */
[----:B------:R-:W-:Y:S01]  /*12d0*/  IADD3 RZ, P0, R11, R12, RZ ;  /* 0x0000000c0bff7210 */ /* 0x000fe20007f1e0ff */
[----:B------:R-:W-:-:S04]  /*12e0*/  IMAD.MOV.U32 R14, RZ, RZ, R13 ;  /* 0x000000ffff0e7224 */ /* 0x000fc800078e000d */
[----:B------:R-:W-:-:S08]  /*12f0*/  IMAD.WIDE.U32.X R10, R19, R33, R14, P0 ;  /* 0x00000021130a7225 */ /* 0x000fd000000e040e */
.L_x_14:
[----:B0-----:R-:W-:Y:S01]  /*1300*/  SHF.R.U64 R7, R10, R22, R11 ;  /* 0x000000160a077219 */ /* 0x001fe2000000120b */
[----:B-1----:R-:W-:Y:S01]  /*1310*/  VIADD R10, R24, 0xffffffff ;  /* 0xffffffff180a7836 */ /* 0x002fe20000000000 */
[----:B------:R-:W-:Y:S01]  /*1320*/  SHF.L.U32 R3, R28, R31, RZ ;  /* 0x0000001f1c037219 */ /* 0x000fe200000006ff */
[----:B------:R-:W-:Y:S01]  /*1330*/  @P1 IMAD R21, R25, R20, R6 ;  /* 0x0000001419151224 */ /* 0x000fe200078e0206 */
[----:B------:R-:W-:Y:S01]  /*1340*/  LOP3.LUT R18, R35, R18, RZ, 0xc0, !PT ;  /* 0x0000001223127212 */ /* 0x000fe200078ec0ff */
[----:B------:R-:W-:Y:S02]  /*1350*/  IMAD.MOV R11, RZ, RZ, -R7 ;  /* 0x000000ffff0b7224 */ /* 0x000fe400078e0a07 */
[----:B------:R-:W-:Y:S02]  /*1360*/  IMAD.MOV.U32 R6, RZ, RZ, 0x1 ;  /* 0x00000001ff067424 */ /* 0x000fe400078e00ff */
[----:B------:R-:W-:Y:S01]  /*1370*/  IMAD R18, R3, R7, R18 ;  /* 0x0000000703127224 */ /* 0x000fe200078e0212 */
[----:B------:R-:W-:Y:S01]  /*1380*/  LOP3.LUT R7, R27, R10, RZ, 0xc0, !PT ;  /* 0x0000000a1b077212 */ /* 0x000fe200078ec0ff */
[----:B--2---:R-:W-:-:S02]  /*1390*/  IMAD R3, R11, R26, R34 ;  /* 0x0000001a0b037224 */ /* 0x004fc400078e0222 */
[----:B---3--:R-:W-:Y:S02]  /*13a0*/  IMAD R22, R18, R29, R21 ;  /* 0x0000001d12167224 */ /* 0x008fe400078e0215 */
[----:B------:R-:W-:Y:S01]  /*13b0*/  IMAD R7, R3, R24, R7 ;  /* 0x0000001803077224 */ /* 0x000fe200078e0207 */
[----:B------:R-:W-:Y:S01]  /*13c0*/  PRMT R3, R6, 0x7610, R3 ;  /* 0x0000761006037816 */ /* 0x000fe20000000003 */
[----:B------:R-:W-:-:S03]  /*13d0*/  IMAD.MOV.U32 R19, RZ, RZ, R30 ;  /* 0x000000ffff137224 */ /* 0x000fc600078e001e */
[----:B------:R-:W-:Y:S02]  /*13e0*/  SEL R18, R7, R22, !P1 ;  /* 0x0000001607127207 */ /* 0x000fe40004800000 */
[----:B------:R-:W-:-:S07]  /*13f0*/  SEL R22, R22, R7, !P1 ;  /* 0x0000000716167207 */ /* 0x000fce0004800000 */
.L_x_12:
[----:B------:R-:W-:Y:S05]  /*1400*/  @!P2 BRA `(.L_x_15) ;  /* 0x00000000000ca947 */ /* 0x000fea0003800000 */
[----:B------:R-:W-:Y:S01]  /*1410*/  UCGABAR_WAIT ;  /* 0x0000000000007dc7 */ /* 0x000fe20008000000 */
[----:B------:R-:W-:Y:S01]  /*1420*/  CCTL.IVALL ;  /* 0x00000000ff00798f */ /* 0x000fe20002000000 */
[----:B------:R-:W-:Y:S05]  /*1430*/  BRA `(.L_x_16) ;  /* 0x0000000000047947 */ /* 0x000fea0003800000 */
.L_x_15:
[----:B------:R-:W-:Y:S06]  /*1440*/  BAR.SYNC.DEFER_BLOCKING 0x0 ;  /* 0x0000000000007b1d */ /* 0x000fec0000010000 */
.L_x_16:
[----:B------:R-:W-:Y:S05]  /*1450*/  @!P4 BRA `(.L_x_17) ;  /* 0x0000003800f8c947 */ /* 0x000fea0003800000 */
[----:B------:R-:W-:-:S13]  /*1460*/  ISETP.GT.U32.AND P0, PT, R36, 0x1, PT ;  /* 0x000000012400780c */ /* 0x000fda0003f04070 */
[----:B------:R-:W-:Y:S05]  /*1470*/  @P0 EXIT ;  /* 0x000000000000094d */ /* 0x000fea0003800000 */
.L_x_18:
[----:B------:R-:W-:-:S08]  /*1480*/  NOP ;  /* 0x0000000000007918 */ /* 0x000fd00000000000 */
[----:B------:R-:W1:Y:S02]  /*1490*/  USETMAXREG.TRY_ALLOC.CTAPOOL UP0, 0xe8 ;  /* 0x000000e8000079c8 */ /* 0x000e640008000600 */
[----:B-1----:R-:W-:-:S13]  /*14a0*/  PLOP3.LUT P0, PT, PT, PT, UP0, 0x80, 0x0 ;  /* 0x000000000000781c */ /* 0x002fda0003f0f008 */
[----:B------:R-:W-:Y:S05]  /*14b0*/  @!P0 BRA `(.L_x_18) ;  /* 0xfffffffc00f08947 */ /* 0x000fea000383ffff */
[----:B------:R-:W-:-:S13]  /*14c0*/  LOP3.LUT P0, RZ, R3, 0xff, RZ, 0xc0, !PT ;  /* 0x000000ff03ff7812 */ /* 0x000fda000780c0ff */
[----:B------:R-:W-:Y:S05]  /*14d0*/  @!P0 EXIT ;  /* 0x000000000000894d */ /* 0x000fea0003800000 */
[----:B------:R-:W2:Y:S01]  /*14e0*/  LDL.64 R6, [R1] ;  /* 0x0000000001067983 */ /* 0x000ea20000100a00 */
[CC--:B------:R-:W-:Y:S01]  /*14f0*/  LEA.HI R3, R8.reuse, R5.reuse, RZ, 0x2 ;  /* 0x0000000508037211 */ /* 0x0c0fe200078f10ff */
[----:B------:R-:W1:Y:S01]  /*1500*/  S2UR UR4, SR_CgaCtaId ;  /* 0x00000000000479c3 */ /* 0x000e620000008800 */
[----:B------:R-:W-:Y:S01]  /*1510*/  LEA.HI R8, R8, R5, RZ, 0x5 ;  /* 0x0000000508087211 */ /* 0x000fe200078f28ff */
[----:B------:R-:W-:Y:S01]  /*1520*/  UMOV UR41, 0x400 ;  /* 0x0000040000297882 */ /* 0x000fe20000000000 */
[----:B------:R-:W-:Y:S01]  /*1530*/  LOP3.LUT R4, R3, 0xfffffffc, RZ, 0xc0, !PT ;  /* 0xfffffffc03047812 */ /* 0x000fe200078ec0ff */
[----:B------:R-:W-:Y:S01]  /*1540*/  UISETP.LT.AND UP0, UPT, UR40, 0x1, UPT ;  /* 0x000000012800788c */ /* 0x000fe2000bf01270 */
[--C-:B------:R-:W-:Y:S01]  /*1550*/  SHF.R.S32.HI R60, RZ, 0x2, R3.reuse ;  /* 0x00000002ff3c7819 */ /* 0x100fe20000011403 */
[----:B------:R-:W-:Y:S01]  /*1560*/  UIADD3 UR5, UR43, -0x1, URZ ;  /* 0xffffffff2b057890 */ /* 0x000fe2000fffe03f */
[----:B------:R-:W-:Y:S01]  /*1570*/  SHF.R.S32.HI R3, RZ, 0x1f, R3 ;  /* 0x0000001fff037819 */ /* 0x000fe20000011403 */
[----:B------:R-:W3:Y:S01]  /*1580*/  LDC R66, c[0x0][0x658] ;  /* 0x00019600ff427b82 */ /* 0x000ee20000000800 */
[----:B------:R-:W-:Y:S01]  /*1590*/  USEL UR42, UR40, 0x1, UP0 ;  /* 0x00000001282a7887 */ /* 0x000fe20008000000 */
[----:B------:R-:W-:Y:S01]  /*15a0*/  IMAD.IADD R4, R5, 0x1, -R4 ;  /* 0x0000000105047824 */ /* 0x000fe200078e0a04 */
[----:B------:R-:W-:Y:S01]  /*15b0*/  LEA.HI R3, R3, R60, RZ, 0x3 ;  /* 0x0000003c03037211 */ /* 0x000fe200078f18ff */
[----:B------:R-:W-:Y:S01]  /*15c0*/  UISETP.NE.AND UP0, UPT, UR5, URZ, UPT ;  /* 0x0000003f0500728c */ /* 0x000fe2000bf05270 */
[----:B------:R-:W-:Y:S01]  /*15d0*/  IMAD.MOV.U32 R5, RZ, RZ, 0x1 ;  /* 0x00000001ff057424 */ /* 0x000fe200078e00ff */
[----:B------:R-:W-:Y:S01]  /*15e0*/  ULDC UR8, c[0x0][0x284] ;  /* 0x0000a10000087ab9 */ /* 0x000fe20000000800 */
[----:B------:R-:W-:Y:S01]  /*15f0*/  LOP3.LUT R3, R3, 0xfffffff8, RZ, 0xc0, !PT ;  /* 0xfffffff803037812 */ /* 0x000fe200078ec0ff */
[----:B------:R-:W4:Y:S01]  /*1600*/  LDC.64 R64, c[0x0][0x5c8] ;  /* 0x00017200ff407b82 */ /* 0x000f220000000a00 */
[----:B------:R-:W-:Y:S01]  /*1610*/  USEL UR7, URZ, 0x1, UP0 ;  /* 0x000000013f077887 */ /* 0x000fe20008000000 */
[----:B------:R-:W-:Y:S01]  /*1620*/  IMAD.SHL.U32 R62, R4, 0x2, RZ ;  /* 0x00000002043e7824 */ /* 0x000fe200078e00ff */
[----:B------:R-:W-:Y:S01]  /*1630*/  LOP3.LUT R74, R23, 0x1, RZ, 0xfc, !PT ;  /* 0x00000001174a7812 */ /* 0x000fe200078efcff */
[----:B------:R-:W-:Y:S01]  /*1640*/  IMAD.IADD R60, R60, 0x1, -R3 ;  /* 0x000000013c3c7824 */ /* 0x000fe200078e0a03 */
[----:B------:R-:W-:Y:S01]  /*1650*/  SHF.R.S32.HI R3, RZ, 0x5, R8 ;  /* 0x00000005ff037819 */ /* 0x000fe20000011408 */
[----:B------:R-:W-:Y:S01]  /*1660*/  USHF.L.U32 UR47, UR40, 0x1, URZ ;  /* 0x00000001282f7899 */ /* 0x000fe2000800063f */
[----:B------:R-:W-:Y:S01]  /*1670*/  IMAD.U32 R75, RZ, RZ, UR7 ;  /* 0x00000007ff4b7e24 */ /* 0x000fe2000f8e00ff */
[----:B------:R-:W0:Y:S01]  /*1680*/  LDC R67, c[0x0][0x288] ;  /* 0x0000a200ff437b82 */ /* 0x000e220000000800 */
[--C-:B------:R-:W-:Y:S01]  /*1690*/  SHF.R.S32.HI R61, RZ, 0x1f, R60.reuse ;  /* 0x0000001fff3d7819 */ /* 0x100fe2000001143c */
[----:B-1----:R-:W-:Y:S01]  /*16a0*/  ULEA UR41, UR4, UR41, 0x18 ;  /* 0x0000002904297291 */ /* 0x002fe2000f8ec03f */
[C---:B------:R-:W-:Y:S01]  /*16b0*/  IMAD R71, R3.reuse, -0x10, -R60 ;  /* 0xfffffff003477824 */ /* 0x040fe200078e0a3c */
[----:B------:R-:W-:Y:S01]  /*16c0*/  USHF.L.U32 UR4, UR5, 0x3, URZ ;  /* 0x0000000305047899 */ /* 0x000fe2000800063f */
[----:B------:R-:W-:Y:S01]  /*16d0*/  SHF.R.S32.HI R63, RZ, 0x1f, R62 ;  /* 0x0000001fff3f7819 */ /* 0x000fe2000001143e */
[----:B------:R-:W-:Y:S01]  /*16e0*/  IMAD.WIDE R60, R3, 0x10, R60 ;  /* 0x00000010033c7825 */ /* 0x000fe200078e023c */
[----:B------:R-:W-:Y:S01]  /*16f0*/  UIADD3 UR5, UR41, 0x180, URZ ;  /* 0x0000018029057890 */ /* 0x000fe2000fffe03f */
[----:B------:R-:W1:Y:S01]  /*1700*/  LDC R69, c[0x0][0x600] ;  /* 0x00018000ff457b82 */ /* 0x000e620000000800 */
[----:B------:R-:W-:Y:S01]  /*1710*/  UIADD3 UR6, UR41, 0x1c180, URZ ;  /* 0x0001c18029067890 */ /* 0x000fe2000fffe03f */
[----:B------:R-:W-:Y:S01]  /*1720*/  IMAD.MOV.U32 R3, RZ, RZ, -0x1 ;  /* 0xffffffffff037424 */ /* 0x000fe200078e00ff */
[----:B------:R-:W-:Y:S01]  /*1730*/  USHF.R.U32.HI UR5, URZ, 0x4, UR5 ;  /* 0x000000043f057899 */ /* 0x000fe20008011605 */
[----:B------:R-:W-:Y:S01]  /*1740*/  VIADD R71, R71, UR8 ;  /* 0x0000000847477c36 */ /* 0x000fe20008000000 */
[----:B------:R-:W-:-:S02]  /*1750*/  USHF.R.U32.HI UR6, URZ, 0x4, UR6 ;  /* 0x000000043f067899 */ /* 0x000fc40008011606 */
[-C--:B---3--:R-:W-:Y:S01]  /*1760*/  SHF.L.U32 R3, R3, R66.reuse, RZ ;  /* 0x0000004203037219 */ /* 0x088fe200000006ff */
[----:B------:R-:W-:Y:S01]  /*1770*/  UIADD3 UR48, UR41, 0x80, URZ ;  /* 0x0000008029307890 */ /* 0x000fe2000fffe03f */
[C---:B----4-:R-:W-:Y:S01]  /*1780*/  SHF.L.U64.HI R65, R64.reuse, 0x3, R65 ;  /* 0x0000000340417819 */ /* 0x050fe20000010241 */
[----:B------:R-:W-:Y:S01]  /*1790*/  ULOP3.LUT UR4, UR4, 0x8, URZ, 0xc0, !UPT ;  /* 0x0000000804047892 */ /* 0x000fe2000f8ec03f */
[----:B------:R-:W-:Y:S01]  /*17a0*/  SHF.L.U32 R66, R5, R66, RZ ;  /* 0x0000004205427219 */ /* 0x000fe200000006ff */
[----:B------:R-:W-:Y:S01]  /*17b0*/  ULOP3.LUT UR5, UR5, 0x3fff, URZ, 0xc0, !UPT ;  /* 0x00003fff05057892 */ /* 0x000fe2000f8ec03f */
[----:B------:R-:W-:Y:S01]  /*17c0*/  IMAD.SHL.U32 R64, R64, 0x8, RZ ;  /* 0x0000000840407824 */ /* 0x000fe200078e00ff */
[----:B------:R-:W-:Y:S01]  /*17d0*/  ULOP3.LUT UR6, UR6, 0x3fff, URZ, 0xc0, !UPT ;  /* 0x00003fff06067892 */ /* 0x000fe2000f8ec03f */
[----:B------:R-:W-:Y:S01]  /*17e0*/  LOP3.LUT R70, RZ, R3, RZ, 0x33, !PT ;  /* 0x00000003ff467212 */ /* 0x000fe200078e33ff */
[----:B0-----:R-:W-:Y:S01]  /*17f0*/  IMAD R67, R4, -0x2, R67 ;  /* 0xfffffffe04437824 */ /* 0x001fe200078e0243 */
[----:B------:R-:W-:-:S02]  /*1800*/  UIADD3 UR42, -UR42, UR40, URZ ;  /* 0x000000282a2a7290 */ /* 0x000fc4000fffe13f */
[----:B------:R-:W-:Y:S02]  /*1810*/  ULEA UR43, UR43, UR48, 0x3 ;  /* 0x000000302b2b7291 */ /* 0x000fe4000f8e183f */
[----:B------:R-:W-:Y:S02]  /*1820*/  ULOP3.LUT UR49, UR4, 0x8, URZ, 0x3c, !UPT ;  /* 0x0000000804317892 */ /* 0x000fe4000f8e3c3f */
[----:B------:R-:W-:Y:S01]  /*1830*/  ULOP3.LUT UR44, UR4, 0x18, URZ, 0x3c, !UPT ;  /* 0x00000018042c7892 */ /* 0x000fe2000f8e3c3f */
[----:B-1----:R-:W-:Y:S01]  /*1840*/  VIADD R69, R69, 0xffffffff ;  /* 0xffffffff45457836 */ /* 0x002fe20000000000 */
[----:B------:R-:W-:Y:S02]  /*1850*/  ULOP3.LUT UR45, UR5, 0x10000, URZ, 0xfc, !UPT ;  /* 0x00010000052d7892 */ /* 0x000fe4000f8efc3f */
[----:B------:R-:W-:Y:S01]  /*1860*/  ULOP3.LUT UR46, UR6, 0x10000, URZ, 0xfc, !UPT ;  /* 0x00010000062e7892 */ /* 0x000fe2000f8efc3f */
[----:B--2---:R-:W-:-:S11]  /*1870*/  SHF.L.U64.HI R68, R6, 0x1, R0 ;  /* 0x0000000106447819 */ /* 0x004fd60000010200 */
.L_x_104:
[----:B------:R-:W-:-:S04]  /*1880*/  SHF.L.U32 R0, R75, 0x1f, RZ ;  /* 0x0000001f4b007819 */ /* 0x000fc800000006ff */
[----:B------:R-:W0:Y:S02]  /*1890*/  SYNCS.PHASECHK.TRANS64.TRYWAIT P0, [UR43+-0x8], R0 ;  /* 0xfffff800ff0075a7 */ /* 0x000e24000800016b */
[----:B01-345:R-:W-:Y:S05]  /*18a0*/  @!P0 BRA `(.L_x_19) ;  /* 0x0000004800908947 */ /* 0x03bfea0003800000 */
.L_x_129:
[----:B------:R-:W-:Y:S02]  /*18b0*/  ULDC UR4, c[0x0][0x28c] ;  /* 0x0000a30000047ab9 */ /* 0x000fe40000000800 */
[----:B------:R-:W-:-:S13]  /*18c0*/  ISETP.LT.AND P0, PT, RZ, UR4, PT ;  /* 0x00000004ff007c0c */ /* 0x000fda000bf01270 */
[----:B------:R-:W-:Y:S05]  /*18d0*/  @P0 BRA `(.L_x_20) ;  /* 0x0000000000400947 */ /* 0x000fea0003800000 */
[----:B0-----:R-:W-:Y:S01]  /*18e0*/  MOV R0, 0x0 ;  /* 0x0000000000007802 */ /* 0x001fe20000000f00 */
[----:B------:R-:W-:Y:S01]  /*18f0*/  ULDC.64 UR4, c[0x4][0x68] ;  /* 0x01001a0000047ab9 */ /* 0x000fe20000000a00 */
[----:B------:R-:W-:Y:S01]  /*1900*/  ULDC.64 UR6, c[0x4][0x8] ;  /* 0x0100020000067ab9 */ /* 0x000fe20000000a00 */
[----:B------:R-:W-:Y:S01]  /*1910*/  IMAD.U32 R4, RZ, RZ, UR4 ;  /* 0x00000004ff047e24 */ /* 0x000fe2000f8e00ff */
[----:B------:R0:W1:Y:S01]  /*1920*/  LDC.64 R14, c[0x4][R0] ;  /* 0x01000000000e7b82 */ /* 0x0000620000000a00 */
[----:B------:R-:W-:Y:S01]  /*1930*/  IMAD.U32 R5, RZ, RZ, UR5 ;  /* 0x00000005ff057e24 */ /* 0x000fe2000f8e00ff */
[----:B------:R-:W-:Y:S01]  /*1940*/  ULDC.64 UR4, c[0x4][0x70] ;  /* 0x01001c0000047ab9 */ /* 0x000fe20000000a00 */
[----:B------:R-:W-:Y:S02]  /*1950*/  IMAD.U32 R10, RZ, RZ, UR6 ;  /* 0x00000006ff0a7e24 */ /* 0x000fe4000f8e00ff */
[----:B------:R-:W-:Y:S02]  /*1960*/  IMAD.U32 R6, RZ, RZ, UR4 ;  /* 0x00000004ff067e24 */ /* 0x000fe4000f8e00ff */
[----:B------:R-:W-:-:S02]  /*1970*/  IMAD.U32 R7, RZ, RZ, UR5 ;  /* 0x00000005ff077e24 */ /* 0x000fc4000f8e00ff */
[----:B------:R-:W-:Y:S02]  /*1980*/  IMAD.U32 R11, RZ, RZ, UR7 ;  /* 0x00000007ff0b7e24 */ /* 0x000fe4000f8e00ff */
[----:B------:R-:W-:Y:S02]  /*1990*/  IMAD.MOV.U32 R8, RZ, RZ, 0x1e1 ;  /* 0x000001e1ff087424 */ /* 0x000fe400078e00ff */
[----:B------:R-:W-:Y:S02]  /*19a0*/  IMAD.MOV.U32 R12, RZ, RZ, 0x1 ;  /* 0x00000001ff0c7424 */ /* 0x000fe400078e00ff */
[----:B0-----:R-:W-:-:S07]  /*19b0*/  IMAD.MOV.U32 R13, RZ, RZ, RZ ;  /* 0x000000ffff0d7224 */ /* 0x001fce00078e00ff */
[----:B------:R-:W-:-:S07]  /*19c0*/  LEPC R20, `(.L_x_20) ;  /* 0x000000001014794e */ /* 0x000fce0000000000 */
[----:B-1---5:R-:W-:Y:S05]  /*19d0*/  CALL.ABS.NOINC R14 ;  /* 0x000000000e007343 */ /* 0x022fea0003c00000 */
.L_x_20:
[----:B------:R-:W-:-:S13]  /*19e0*/  ISETP.NE.AND P0, PT, R74, 0x3, PT ;  /* 0x000000034a00780c */ /* 0x000fda0003f05270 */
[----:B------:R-:W-:Y:S05]  /*19f0*/  @!P0 BRA `(.L_x_21) ;  /* 0x0000000000048947 */ /* 0x000fea0003800000 */
[----:B------:R-:W-:Y:S01]  /*1a00*/  BPT.TRAP 0x1 ;  /* 0x000000040000795c */ /* 0x000fe20000300000 */
.L_x_21:
[----:B0-----:R-:W-:Y:S02]  /*1a10*/  IMAD.U32 R3, RZ, RZ, UR38 ;  /* 0x00000026ff037e24 */ /* 0x001fe4000f8e00ff */
[----:B------:R-:W-:-:S03]  /*1a20*/  IMAD.U32 R0, RZ, RZ, UR39 ;  /* 0x00000027ff007e24 */ /* 0x000fc6000f8e00ff */
[----:B------:R-:W-:Y:S02]  /*1a30*/  LEA R3, R3, UR41, 0x3 ;  /* 0x0000002903037c11 */ /* 0x000fe4000f8e18ff */
[----:B------:R-:W-:-:S04]  /*1a40*/  SHF.L.U32 R0, R0, 0x1f, RZ ;  /* 0x0000001f00007819 */ /* 0x000fc800000006ff */
[----:B------:R0:W1:Y:S01]  /*1a50*/  SYNCS.PHASECHK.TRANS64.TRYWAIT P1, [R3+URZ], R0 ;  /* 0x00000000030075a7 */ /* 0x000062000802017f */
[----:B------:R-:W-:Y:S05]  /*1a60*/  @!P0 BRA `(.L_x_22) ;  /* 0x0000000000048947 */ /* 0x000fea0003800000 */
[----:B------:R-:W-:Y:S01]  /*1a70*/  BPT.TRAP 0x1 ;  /* 0x000000040000795c */ /* 0x000fe20000300000 */
.L_x_22:
[----:B-1----:R-:W-:Y:S05]  /*1a80*/  @P1 BRA `(.L_x_23) ;  /* 0x0000000000081947 */ /* 0x002fea0003800000 */
[----:B------:R-:W1:Y:S02]  /*1a90*/  SYNCS.PHASECHK.TRANS64.TRYWAIT P1, [R3+URZ], R0 ;  /* 0x00000000030075a7 */ /* 0x000e64000802017f */
[----:B-1----:R-:W-:Y:S05]  /*1aa0*/  @!P1 BRA `(.L_x_24) ;  /* 0x0000004800289947 */ /* 0x002fea0003800000 */
.L_x_23:
[----:B------:R-:W-:Y:S05]  /*1ab0*/  WARPSYNC.ALL ;  /* 0x0000000000007948 */ /* 0x000fea0003800000 */
[----:B------:R-:W-:Y:S01]  /*1ac0*/  ULEA UR8, UR38, UR45, 0xa ;  /* 0x0000002d26087291 */ /* 0x000fe2000f8e503f */
[----:B------:R-:W-:Y:S01]  /*1ad0*/  WARPGROUP.ARRIVE ;  /* 0x00000000000079c5 */ /* 0x000fe20000000000 */
[----:B------:R-:W-:Y:S01]  /*1ae0*/  ULEA UR9, UR38, UR46, 0xa ;  /* 0x0000002e26097291 */ /* 0x000fe2000f8e503f */
[----:B01----:R-:W-:Y:S01]  /*1af0*/  IMAD.U32 R0, RZ, RZ, UR42 ;  /* 0x0000002aff007e24 */ /* 0x003fe2000f8e00ff */
[----:B------:R-:W-:Y:S01]  /*1b00*/  UMOV UR5, 0x40000040 ;  /* 0x4000004000057882 */ /* 0x000fe20000000000 */
[----:B------:R-:W-:-:S02]  /*1b10*/  UMOV UR7, 0x40000040 ;  /* 0x4000004000077882 */ /* 0x000fc40000000000 */
[----:B------:R-:W-:Y:S01]  /*1b20*/  UMOV UR4, UR8 ;  /* 0x0000000800047c82 */ /* 0x000fe20008000000 */
[----:B------:R-:W-:Y:S01]  /*1b30*/  ISETP.GE.AND P1, PT, R0, 0x1, PT ;  /* 0x000000010000780c */ /* 0x000fe20003f26270 */
[----:B------:R-:W-:Y:S02]  /*1b40*/  UMOV UR6, UR9 ;  /* 0x0000000900067c82 */ /* 0x000fe40008000000 */
[----:B------:R-:W-:Y:S01]  /*1b50*/  HGMMA.64x64x16.F32 R24, gdesc[UR4], RZ, !UPT, gsb0 ;  /* 0x00e00000041879f0 */ /* 0x000fe2000c0008ff */
[----:B------:R-:W-:Y:S02]  /*1b60*/  UIADD3 UR4, UR8, 0x2, URZ ;  /* 0x0000000208047890 */ /* 0x000fe4000fffe03f */
[----:B------:R-:W-:Y:S01]  /*1b70*/  UIADD3 UR6, UR9, 0x2, URZ ;  /* 0x0000000209067890 */ /* 0x000fe2000fffe03f */
[----:B------:R-:W-:Y:S01]  /*1b80*/  UMOV UR5, 0x40000040 ;  /* 0x4000004000057882 */ /* 0x000fe20000000000 */
[----:B------:R-:W-:Y:S01]  /*1b90*/  UMOV UR7, 0x40000040 ;  /* 0x4000004000077882 */ /* 0x000fe20000000000 */
[----:B------:R-:W-:-:S02]  /*1ba0*/  WARPGROUP.DEPBAR.LE gsb0, 0x0 ;  /* 0x00008000000079c5 */ /* 0x000fc40000010000 */
[----:B------:R-:W-:-:S06]  /*1bb0*/  WARPGROUP.ARRIVE ;  /* 0x00000000000079c5 */ /* 0x000fcc0000000000 */
[----:B------:R-:W-:Y:S01]  /*1bc0*/  HGMMA.64x64x16.F32 R24, gdesc[UR4], R24, gsb0 ;  /* 0x00e00000041879f0 */ /* 0x000fe20008000818 */
[----:B------:R-:W-:Y:S02]  /*1bd0*/  UIADD3 UR4, UR8, 0x4, URZ ;  /* 0x0000000408047890 */ /* 0x000fe4000fffe03f */
[----:B------:R-:W-:Y:S01]  /*1be0*/  UIADD3 UR6, UR9, 0x4, URZ ;  /* 0x0000000409067890 */ /* 0x000fe2000fffe03f */
[----:B------:R-:W-:Y:S01]  /*1bf0*/  UMOV UR5, 0x40000040 ;  /* 0x4000004000057882 */ /* 0x000fe20000000000 */
[----:B------:R-:W-:Y:S01]  /*1c00*/  UMOV UR7, 0x40000040 ;  /* 0x4000004000077882 */ /* 0x000fe20000000000 */
[----:B------:R-:W-:Y:S02]  /*1c10*/  WARPGROUP.DEPBAR.LE gsb0, 0x0 ;  /* 0x00008000000079c5 */ /* 0x000fe40000010000 */
        /* <DEDUP_REMOVED lines=36> */
[----:B------:R-:W-:Y:S03]  /*1e60*/  HGMMA.64x64x16.F32 R24, gdesc[UR4], R24, gsb0 ;  /* 0x00e00000041879f0 */ /* 0x000fe60008000818 */
[----:B------:R-:W-:Y:S02]  /*1e70*/  WARPGROUP.DEPBAR.LE gsb0, 0x0 ;  /* 0x00008000000079c5 */ /* 0x000fe40000010000 */
[----:B------:R-:W-:Y:S05]  /*1e80*/  @!P1 BRA `(.L_x_25) ;  /* 0x0000000400849947 */ /* 0x000fea0003800000 */
[----:B------:R-:W-:Y:S01]  /*1e90*/  UIADD3 UR8, UR38, 0x1, URZ ;  /* 0x0000000126087890 */ /* 0x000fe2000fffe03f */
[----:B------:R-:W-:Y:S02]  /*1ea0*/  IMAD.U32 R0, RZ, RZ, UR42 ;  /* 0x0000002aff007e24 */ /* 0x000fe4000f8e00ff */
[----:B------:R-:W-:Y:S01]  /*1eb0*/  IMAD.U32 R3, RZ, RZ, UR38 ;  /* 0x00000026ff037e24 */ /* 0x000fe2000f8e00ff */
[----:B------:R-:W-:-:S04]  /*1ec0*/  UISETP.NE.AND UP0, UPT, UR8, 0x7, UPT ;  /* 0x000000070800788c */ /* 0x000fc8000bf05270 */
[----:B------:R-:W-:Y:S02]  /*1ed0*/  USEL UR4, URZ, 0x1, UP0 ;  /* 0x000000013f047887 */ /* 0x000fe40008000000 */
[----:B------:R-:W-:Y:S02]  /*1ee0*/  USEL UR8, UR8, URZ, UP0 ;  /* 0x0000003f08087287 */ /* 0x000fe40008000000 */
[----:B------:R-:W-:-:S06]  /*1ef0*/  ULOP3.LUT UR4, UR39, UR4, URZ, 0x3c, !UPT ;  /* 0x0000000427047292 */ /* 0x000fcc000f8e3c3f */
[----:B------:R-:W-:-:S07]  /*1f00*/  IMAD.U32 R6, RZ, RZ, UR4 ;  /* 0x00000004ff067e24 */ /* 0x000fce000f8e00ff */
.L_x_32:
[----:B------:R-:W-:Y:S05]  /*1f10*/  @!P0 BRA `(.L_x_26) ;  /* 0x0000000000048947 */ /* 0x000fea0003800000 */
[----:B------:R-:W-:Y:S01]  /*1f20*/  BPT.TRAP 0x1 ;  /* 0x000000040000795c */ /* 0x000fe20000300000 */
.L_x_26:
[----:B------:R-:W-:Y:S01]  /*1f30*/  ULEA UR4, UR8, UR41, 0x3 ;  /* 0x0000002908047291 */ /* 0x000fe2000f8e183f */
[----:B------:R-:W-:-:S08]  /*1f40*/  SHF.L.U32 R4, R6, 0x1f, RZ ;  /* 0x0000001f06047819 */ /* 0x000fd000000006ff */
[----:B------:R0:W1:Y:S01]  /*1f50*/  SYNCS.PHASECHK.TRANS64.TRYWAIT P1, [UR4], R4 ;  /* 0x00000004ff0075a7 */ /* 0x0000620008020144 */
[----:B------:R-:W-:Y:S05]  /*1f60*/  @!P0 BRA `(.L_x_27) ;  /* 0x0000000000048947 */ /* 0x000fea0003800000 */
[----:B------:R-:W-:Y:S01]  /*1f70*/  BPT.TRAP 0x1 ;  /* 0x000000040000795c */ /* 0x000fe20000300000 */
.L_x_27:
[----:B-1----:R-:W-:Y:S05]  /*1f80*/  @P1 BRA `(.L_x_28) ;  /* 0x0000000000081947 */ /* 0x002fea0003800000 */
[----:B------:R-:W1:Y:S02]  /*1f90*/  SYNCS.PHASECHK.TRANS64.TRYWAIT P1, [UR4], R4 ;  /* 0x00000004ff0075a7 */ /* 0x000e640008020144 */
[----:B-1----:R-:W-:Y:S05]  /*1fa0*/  @!P1 BRA `(.L_x_29) ;  /* 0x0000004000fc9947 */ /* 0x002fea0003800000 */
.L_x_28:
[----:B------:R-:W-:Y:S01]  /*1fb0*/  ULEA UR9, UR8, UR45, 0xa ;  /* 0x0000002d08097291 */ /* 0x000fe2000f8e503f */
[----:B------:R-:W-:Y:S01]  /*1fc0*/  WARPGROUP.ARRIVE ;  /* 0x00000000000079c5 */ /* 0x000fe20000000000 */
[----:B------:R-:W-:Y:S01]  /*1fd0*/  ULEA UR10, UR8, UR46, 0xa ;  /* 0x0000002e080a7291 */ /* 0x000fe2000f8e503f */
[----:B------:R-:W-:Y:S01]  /*1fe0*/  UMOV UR5, 0x40000040 ;  /* 0x4000004000057882 */ /* 0x000fe20000000000 */
[----:B------:R-:W-:-:S03]  /*1ff0*/  UMOV UR7, 0x40000040 ;  /* 0x4000004000077882 */ /* 0x000fc60000000000 */
[----:B------:R-:W-:Y:S02]  /*2000*/  UMOV UR4, UR9 ;  /* 0x0000000900047c82 */ /* 0x000fe40008000000 */
[----:B------:R-:W-:Y:S02]  /*2010*/  UMOV UR6, UR10 ;  /* 0x0000000a00067c82 */ /* 0x000fe40008000000 */
[----:B------:R-:W-:Y:S01]  /*2020*/  HGMMA.64x64x16.F32 R24, gdesc[UR4], R24, gsb0 ;  /* 0x00e00000041879f0 */ /* 0x000fe20008000818 */
        /* <DEDUP_REMOVED lines=51> */
[----:B------:R-:W-:Y:S01]  /*2360*/  BPT.TRAP 0x1 ;  /* 0x000000040000795c */ /* 0x000fe20000300000 */
.L_x_30:
[----:B------:R-:W-:-:S13]  /*2370*/  ISETP.NE.AND P1, PT, R57, RZ, PT ;  /* 0x000000ff3900720c */ /* 0x000fda0003f25270 */
[----:B01----:R-:W-:-:S05]  /*2380*/  @P1 LEA R4, R3, UR41, 0x3 ;  /* 0x0000002903041c11 */ /* 0x003fca000f8e18ff */
[----:B------:R-:W-:-:S05]  /*2390*/  @P1 VIADD R5, R4, 0x38 ;  /* 0x0000003804051836 */ /* 0x000fca0000000000 */
[----:B------:R-:W-:-:S04]  /*23a0*/  @P1 PRMT R5, R56, 0x654, R5 ;  /* 0x0000065438051816 */ /* 0x000fc80000000005 */
[----:B------:R0:W-:Y:S01]  /*23b0*/  @P1 SYNCS.ARRIVE.TRANS64.RED.A1T0 RZ, [R5+URZ], RZ ;  /* 0x000000ff05ff19a7 */ /* 0x0001e2000810043f */
[----:B------:R-:W-:-:S13]  /*23c0*/  ISETP.GT.U32.AND P1, PT, R23, 0x1, PT ;  /* 0x000000011700780c */ /* 0x000fda0003f24070 */
[----:B0-----:R-:W-:Y:S05]  /*23d0*/  @P1 BRA `(.L_x_31) ;  /* 0x0000000000041947 */ /* 0x001fea0003800000 */
[----:B------:R-:W-:Y:S01]  /*23e0*/  BPT.TRAP 0x1 ;  /* 0x000000040000795c */ /* 0x000fe20000300000 */
.L_x_31:
[----:B------:R-:W-:Y:S01]  /*23f0*/  UIADD3 UR8, UR8, 0x1, URZ ;  /* 0x0000000108087890 */ /* 0x000fe2000fffe03f */
[C---:B------:R-:W-:Y:S01]  /*2400*/  ISETP.GT.AND P2, PT, R0.reuse, 0x1, PT ;  /* 0x000000010000780c */ /* 0x040fe20003f44270 */
[----:B------:R-:W-:Y:S02]  /*2410*/  VIADD R3, R3, 0x1 ;  /* 0x0000000103037836 */ /* 0x000fe40000000000 */
[----:B------:R-:W-:Y:S01]  /*2420*/  UISETP.NE.AND UP0, UPT, UR8, 0x7, UPT ;  /* 0x000000070800788c */ /* 0x000fe2000bf05270 */
[----:B------:R-:W-:Y:S02]  /*2430*/  VIADD R0, R0, 0xffffffff ;  /* 0xffffffff00007836 */ /* 0x000fe40000000000 */
[C---:B------:R-:W-:Y:S01]  /*2440*/  ISETP.NE.AND P1, PT, R3.reuse, 0x7, PT ;  /* 0x000000070300780c */ /* 0x040fe20003f25270 */
[----:B------:R-:W-:Y:S02]  /*2450*/  USEL UR4, URZ, 0x1, UP0 ;  /* 0x000000013f047887 */ /* 0x000fe40008000000 */
[----:B------:R-:W-:Y:S01]  /*2460*/  USEL UR8, UR8, URZ, UP0 ;  /* 0x0000003f08087287 */ /* 0x000fe20008000000 */
[----:B------:R-:W-:-:S03]  /*2470*/  SEL R3, R3, RZ, P1 ;  /* 0x000000ff03037207 */ /* 0x000fc60000800000 */
[----:B------:R-:W-:Y:S01]  /*2480*/  LOP3.LUT R6, R6, UR4, RZ, 0x3c, !PT ;  /* 0x0000000406067c12 */ /* 0x000fe2000f8e3cff */
[----:B------:R-:W-:Y:S07]  /*2490*/  @P2 BRA `(.L_x_32) ;  /* 0xfffffff8009c2947 */ /* 0x000fee000383ffff */
.L_x_25:
[----:B------:R-:W0:Y:S01]  /*24a0*/  LDC R0, c[0x0][0x28c] ;  /* 0x0000a300ff007b82 */ /* 0x000e220000000800 */
[----:B------:R-:W-:-:S04]  /*24b0*/  IMAD.U32 R3, RZ, RZ, UR49 ;  /* 0x00000031ff037e24 */ /* 0x000fc8000f8e00ff */
[----:B------:R1:W-:Y:S01]  /*24c0*/  SYNCS.ARRIVE.TRANS64.A1T0 RZ, [R3+UR48], RZ ;  /* 0x000000ff03ff79a7 */ /* 0x0003e20008100030 */
[----:B0-----:R-:W-:-:S13]  /*24d0*/  ISETP.GE.AND P1, PT, R0, 0x1, PT ;  /* 0x000000010000780c */ /* 0x001fda0003f26270 */
[----:B-1----:R-:W-:Y:S05]  /*24e0*/  @!P1 BRA `(.L_x_33) ;  /* 0x0000000000509947 */ /* 0x002fea0003800000 */
[----:B------:R-:W-:Y:S05]  /*24f0*/  @!P0 BRA `(.L_x_34) ;  /* 0x0000000000048947 */ /* 0x000fea0003800000 */
[----:B------:R-:W-:Y:S01]  /*2500*/  BPT.TRAP 0x1 ;  /* 0x000000040000795c */ /* 0x000fe20000300000 */
.L_x_34:
[----:B------:R-:W-:Y:S01]  /*2510*/  ISETP.NE.AND P0, PT, R57, RZ, PT ;  /* 0x000000ff3900720c */ /* 0x000fe20003f05270 */
[----:B------:R-:W-:Y:S01]  /*2520*/  BSSY B0, `(.L_x_35) ;  /* 0x000000e000007945 */ /* 0x000fe20003800000 */
[----:B------:R-:W-:-:S11]  /*2530*/  ISETP.GT.U32.AND P1, PT, R23, 0x1, PT ;  /* 0x000000011700780c */ /* 0x000fd60003f24070 */
[----:B------:R-:W-:Y:S05]  /*2540*/  @!P0 BRA `(.L_x_36) ;  /* 0x00000000002c8947 */ /* 0x000fea0003800000 */
[----:B------:R-:W-:-:S04]  /*2550*/  UIADD3 UR6, UR38, UR42, URZ ;  /* 0x0000002a26067290 */ /* 0x000fc8000fffe03f */
[----:B------:R-:W-:-:S04]  /*2560*/  UIMAD.WIDE.U32 UR4, UR6, 0x24924925, URZ ;  /* 0x24924925060478a5 */ /* 0x000fc8000f8e003f */
[----:B------:R-:W-:-:S04]  /*2570*/  UIADD3 UR4, UR6, -UR5, URZ ;  /* 0x8000000506047290 */ /* 0x000fc8000fffe03f */
[----:B------:R-:W-:-:S04]  /*2580*/  ULEA.HI UR4, UR4, UR5, URZ, 0x1f ;  /* 0x0000000504047291 */ /* 0x000fc8000f8ff83f */
[----:B------:R-:W-:-:S04]  /*2590*/  USHF.R.U32.HI UR4, URZ, 0x2, UR4 ;  /* 0x000000023f047899 */ /* 0x000fc80008011604 */
[----:B------:R-:W-:-:S04]  /*25a0*/  UIMAD UR4, UR4, -0x7, UR6 ;  /* 0xfffffff9040478a4 */ /* 0x000fc8000f8e0206 */
[----:B------:R-:W-:-:S04]  /*25b0*/  ULEA UR4, UR4, UR41, 0x3 ;  /* 0x0000002904047291 */ /* 0x000fc8000f8e183f */
[----:B------:R-:W-:-:S06]  /*25c0*/  UIADD3 UR4, UR4, 0x38, URZ ;  /* 0x0000003804047890 */ /* 0x000fcc000fffe03f */
[----:B------:R-:W-:-:S05]  /*25d0*/  IMAD.U32 R3, RZ, RZ, UR4 ;  /* 0x00000004ff037e24 */ /* 0x000fca000f8e00ff */
[----:B------:R-:W-:-:S04]  /*25e0*/  PRMT R0, R56, 0x654, R3 ;  /* 0x0000065438007816 */ /* 0x000fc80000000003 */
[----:B------:R0:W-:Y:S03]  /*25f0*/  SYNCS.ARRIVE.TRANS64.RED.A1T0 RZ, [R0+URZ], RZ ;  /* 0x000000ff00ff79a7 */ /* 0x0001e6000810043f */
.L_x_36:
[----:B------:R-:W-:Y:S05]  /*2600*/  BSYNC B0 ;  /* 0x0000000000007941 */ /* 0x000fea0003800000 */
.L_x_35:
[----:B------:R-:W-:Y:S05]  /*2610*/  @P1 BRA `(.L_x_33) ;  /* 0x0000000000041947 */ /* 0x000fea0003800000 */
[----:B------:R-:W-:Y:S01]  /*2620*/  BPT.TRAP 0x1 ;  /* 0x000000040000795c */ /* 0x000fe20000300000 */
.L_x_33:
[----:B0-----:R-:W-:Y:S01]  /*2630*/  SHF.L.U32 R0, R75, 0x1f, RZ ;  /* 0x0000001f4b007819 */ /* 0x001fe200000006ff */
[----:B------:R-:W-:Y:S01]  /*2640*/  UISETP.GE.U32.AND UP1, UPT, UR47, 0x7, UPT ;  /* 0x000000072f00788c */ /* 0x000fe2000bf26070 */
[----:B------:R-:W-:Y:S01]  /*2650*/  SHF.R.S32.HI R9, RZ, 0x1f, R19 ;  /* 0x0000001fff097819 */ /* 0x000fe20000011413 */
[----:B------:R-:W-:Y:S01]  /*2660*/  UIADD3 UR38, UR38, UR47, URZ ;  /* 0x0000002f26267290 */ /* 0x000fe2000fffe03f */
[----:B------:R-:W0:Y:S03]  /*2670*/  SYNCS.PHASECHK.TRANS64.TRYWAIT P0, [UR43+0x8], R0 ;  /* 0x00000800ff0075a7 */ /* 0x000e26000800016b */
[----:B------:R-:W-:-:S04]  /*2680*/  UISETP.GT.U32.AND UP0, UPT, UR38, 0x6, UPT ;  /* 0x000000062600788c */ /* 0x000fc8000bf04070 */
[----:B------:R-:W-:Y:S02]  /*2690*/  UISETP.LT.U32.AND UP0, UPT, UR47, 0x7, UP0 ;  /* 0x000000072f00788c */ /* 0x000fe40008701070 */
[----:B------:R-:W-:Y:S02]  /*26a0*/  @UP1 UIMAD.WIDE.U32 UR4, UR38, 0x24924925, URZ ;  /* 0x24924925260418a5 */ /* 0x000fe4000f8e003f */
[----:B------:R-:W-:Y:S02]  /*26b0*/  USEL UR6, URZ, 0x1, !UP0 ;  /* 0x000000013f067887 */ /* 0x000fe4000c000000 */
[----:B------:R-:W-:Y:S02]  /*26c0*/  @UP1 UIADD3 UR4, UR38, -UR5, URZ ;  /* 0x8000000526041290 */ /* 0x000fe4000fffe03f */
[----:B------:R-:W-:Y:S02]  /*26d0*/  ULOP3.LUT UR39, UR39, UR6, URZ, 0x3c, !UPT ;  /* 0x0000000627277292 */ /* 0x000fe4000f8e3c3f */
[----:B------:R-:W-:-:S04]  /*26e0*/  @UP1 ULEA.HI UR4, UR4, UR5, URZ, 0x1f ;  /* 0x0000000504041291 */ /* 0x000fc8000f8ff83f */
[----:B------:R-:W-:-:S04]  /*26f0*/  @UP1 USHF.R.U32.HI UR4, URZ, 0x2, UR4 ;  /* 0x000000023f041899 */ /* 0x000fc80008011604 */
[----:B------:R-:W-:Y:S01]  /*2700*/  @UP1 ULOP3.LUT UR39, UR39, 0x1, UR4, 0x78, !UPT ;  /* 0x0000000127271892 */ /* 0x000fe2000f8e7804 */
[----:B0-----:R-:W-:Y:S11]  /*2710*/  @!P0 BRA `(.L_x_37) ;  /* 0x0000003c00388947 */ /* 0x001ff60003800000 */
.L_x_130:
[----:B------:R-:W-:Y:S01]  /*2720*/  ULDC.64 UR4, c[0x0][0x5d0] ;  /* 0x0001740000047ab9 */ /* 0x000fe20000000a00 */
[----:B------:R-:W-:Y:S01]  /*2730*/  ULDC UR6, c[0x0][0x284] ;  /* 0x0000a10000067ab9 */ /* 0x000fe20000000800 */
[----:B0-----:R-:W-:Y:S02]  /*2740*/  IMAD R0, R9, UR4, RZ ;  /* 0x0000000409007c24 */ /* 0x001fe4000f8e02ff */
[----:B------:R-:W-:Y:S02]  /*2750*/  IMAD.SHL.U32 R12, R18, 0x40, RZ ;  /* 0x00000040120c7824 */ /* 0x000fe400078e00ff */
[C---:B------:R-:W-:Y:S02]  /*2760*/  IMAD R3, R19.reuse, UR5, R0 ;  /* 0x0000000513037c24 */ /* 0x040fe4000f8e0200 */
[----:B------:R-:W-:Y:S01]  /*2770*/  IMAD.SHL.U32 R0, R22, 0x40, RZ ;  /* 0x0000004016007824 */ /* 0x000fe200078e00ff */
[----:B------:R-:W-:Y:S01]  /*2780*/  SHF.R.S32.HI R13, RZ, 0x1f, R12 ;  /* 0x0000001fff0d7819 */ /* 0x000fe2000001140c */
[----:B------:R-:W-:Y:S01]  /*2790*/  IMAD.WIDE.U32 R4, R19, UR4, R62 ;  /* 0x0000000413047c25 */ /* 0x000fe2000f8e003e */
[----:B------:R-:W-:-:S02]  /*27a0*/  ULDC.64 UR4, c[0x0][0x5c8] ;  /* 0x0001720000047ab9 */ /* 0x000fc40000000a00 */
[----:B------:R-:W-:Y:S01]  /*27b0*/  ISETP.GE.AND P0, PT, R0, UR6, PT ;  /* 0x0000000600007c0c */ /* 0x000fe2000bf06270 */
[----:B------:R-:W-:Y:S01]  /*27c0*/  ULDC UR6, c[0x0][0x288] ;  /* 0x0000a20000067ab9 */ /* 0x000fe20000000800 */
[----:B------:R-:W-:Y:S01]  /*27d0*/  IADD3 R4, P1, R12, R4, RZ ;  /* 0x000000040c047210 */ /* 0x000fe20007f3e0ff */
[----:B------:R-:W-:Y:S01]  /*27e0*/  IMAD.WIDE R20, R22, 0x40, R60 ;  /* 0x0000004016147825 */ /* 0x000fe200078e023c */
[----:B------:R-:W-:Y:S02]  /*27f0*/  ISETP.GE.OR P0, PT, R12, UR6, P0 ;  /* 0x000000060c007c0c */ /* 0x000fe40008706670 */
[----:B------:R-:W-:Y:S01]  /*2800*/  IADD3.X R5, R13, R5, R3, P1, !PT ;  /* 0x000000050d057210 */ /* 0x000fe20000ffe403 */
[----:B------:R-:W-:-:S04]  /*2810*/  IMAD R7, R21, UR4, RZ ;  /* 0x0000000415077c24 */ /* 0x000fc8000f8e02ff */
[C---:B------:R-:W-:Y:S02]  /*2820*/  IMAD R7, R20.reuse, UR5, R7 ;  /* 0x0000000514077c24 */ /* 0x040fe4000f8e0207 */
[----:B------:R-:W-:-:S04]  /*2830*/  IMAD.WIDE.U32 R72, R20, UR4, R4 ;  /* 0x0000000414487c25 */ /* 0x000fc8000f8e0004 */
[----:B------:R-:W-:Y:S05]  /*2840*/  @P0 BRA `(.L_x_38) ;  /* 0x0000002000580947 */ /* 0x000fea0003800000 */
[----:B-----5:R-:W-:Y:S01]  /*2850*/  FSETP.NEU.AND P0, PT, R59, RZ, PT ;  /* 0x000000ff3b00720b */ /* 0x020fe20003f0d000 */
[----:B------:R-:W-:Y:S01]  /*2860*/  IMAD.IADD R18, R67, 0x1, -R12 ;  /* 0x0000000143127824 */ /* 0x000fe200078e0a0c */
[----:B------:R-:W-:Y:S01]  /*2870*/  BSSY B0, `(.L_x_38) ;  /* 0x0000213000007945 */ /* 0x000fe20003800000 */
[----:B------:R-:W-:Y:S02]  /*2880*/  IMAD.IADD R0, R71, 0x1, -R0 ;  /* 0x0000000147007824 */ /* 0x000fe400078e0a00 */
[----:B------:R-:W-:Y:S01]  /*2890*/  IMAD.IADD R7, R73, 0x1, R7 ;  /* 0x0000000149077824 */ /* 0x000fe200078e0207 */
[----:B------:R-:W-:-:S04]  /*28a0*/  ISETP.GT.AND P2, PT, R18, RZ, PT ;  /* 0x000000ff1200720c */ /* 0x000fc80003f44270 */
[----:B------:R-:W-:-:S03]  /*28b0*/  ISETP.GT.AND P1, PT, R0, RZ, P2 ;  /* 0x000000ff0000720c */ /* 0x000fc60001724270 */
[----:B------:R-:W-:Y:S10]  /*28c0*/  @!P0 BRA `(.L_x_39) ;  /* 0x0000001400dc8947 */ /* 0x000ff40003800000 */
[----:B------:R-:W0:Y:S01]  /*28d0*/  LDC.64 R76, c[0x0][0x5b8] ;  /* 0x00016e00ff4c7b82 */ /* 0x000e220000000a00 */
[----:B------:R-:W-:-:S07]  /*28e0*/  ULDC.64 UR4, c[0x0][0x5c0] ;  /* 0x0001700000047ab9 */ /* 0x000fce0000000a00 */
[----:B------:R-:W1:Y:S08]  /*28f0*/  LDC.64 R78, c[0x0][0x5b0] ;  /* 0x00016c00ff4e7b82 */ /* 0x000e700000000a00 */
[----:B------:R-:W2:Y:S01]  /*2900*/  LDC.64 R80, c[0x0][0x5a8] ;  /* 0x00016a00ff507b82 */ /* 0x000ea20000000a00 */
[-C--:B0-----:R-:W-:Y:S02]  /*2910*/  IMAD R6, R9, R76.reuse, RZ ;  /* 0x0000004c09067224 */ /* 0x081fe400078e02ff */
[----:B------:R-:W-:-:S04]  /*2920*/  IMAD.WIDE.U32 R4, R19, R76, R62 ;  /* 0x0000004c13047225 */ /* 0x000fc800078e003e */
[----:B------:R-:W-:Y:S01]  /*2930*/  IMAD R73, R19, R77, R6 ;  /* 0x0000004d13497224 */ /* 0x000fe200078e0206 */
[----:B------:R-:W-:Y:S01]  /*2940*/  IADD3 R8, P0, R12, R4, RZ ;  /* 0x000000040c087210 */ /* 0x000fe20007f1e0ff */
[----:B-1----:R-:W-:-:S03]  /*2950*/  IMAD R3, R21, R78, RZ ;  /* 0x0000004e15037224 */ /* 0x002fc600078e02ff */
[----:B------:R-:W-:Y:S01]  /*2960*/  IADD3.X R9, R13, R5, R73, P0, !PT ;  /* 0x000000050d097210 */ /* 0x000fe200007fe449 */
[C---:B------:R-:W-:Y:S02]  /*2970*/  IMAD R77, R20.reuse, R79, R3 ;  /* 0x0000004f144d7224 */ /* 0x040fe400078e0203 */
[----:B------:R-:W-:-:S04]  /*2980*/  IMAD.WIDE.U32 R4, R20, R78, R8 ;  /* 0x0000004e14047225 */ /* 0x000fc800078e0008 */
[----:B------:R-:W-:Y:S01]  /*2990*/  IMAD.IADD R3, R5, 0x1, R77 ;  /* 0x0000000105037824 */ /* 0x000fe200078e024d */
[----:B--2---:R-:W-:-:S04]  /*29a0*/  LEA R10, P0, R4, R80, 0x1 ;  /* 0x00000050040a7211 */ /* 0x004fc800078008ff */
[----:B------:R-:W-:-:S05]  /*29b0*/  LEA.HI.X R11, R4, R81, R3, 0x1, P0 ;  /* 0x00000051040b7211 */ /* 0x000fca00000f0c03 */
[----:B------:R-:W2:Y:S01]  /*29c0*/  @P1 LDG.E.LTC128B.U16 R3, desc[UR36][R10.64] ;  /* 0x000000240a031981 */ /* 0x000ea2000c1e1520 */
[----:B------:R-:W-:Y:S01]  /*29d0*/  IMAD.WIDE.U32 R4, R20, R78, R12 ;  /* 0x0000004e14047225 */ /* 0x000fe200078e000c */
[----:B------:R-:W-:Y:S02]  /*29e0*/  BSSY B1, `(.L_x_40) ;  /* 0x0000015000017945 */ /* 0x000fe40003800000 */
[----:B------:R-:W-:-:S04]  /*29f0*/  IADD3 R14, P0, R62, R4, RZ ;  /* 0x000000043e0e7210 */ /* 0x000fc80007f1e0ff */
[----:B------:R-:W-:Y:S02]  /*2a00*/  IADD3.X R15, R63, R77, R5, P0, !PT ;  /* 0x0000004d3f0f7210 */ /* 0x000fe400007fe405 */
[----:B------:R-:W-:Y:S01]  /*2a10*/  LEA R6, P0, R72, UR4, 0x1 ;  /* 0x0000000448067c11 */ /* 0x000fe2000f8008ff */
[----:B------:R-:W-:-:S03]  /*2a20*/  IMAD.WIDE.U32 R14, R19, R76, R14 ;  /* 0x0000004c130e7225 */ /* 0x000fc600078e000e */
[----:B------:R-:W-:Y:S02]  /*2a30*/  LEA.HI.X R7, R72, UR5, R7, 0x1, P0 ;  /* 0x0000000548077c11 */ /* 0x000fe400080f0c07 */
[----:B------:R-:W-:-:S04]  /*2a40*/  ISETP.GT.AND P0, PT, R18, 0x1, PT ;  /* 0x000000011200780c */ /* 0x000fc80003f04270 */
[----:B------:R-:W-:Y:S01]  /*2a50*/  ISETP.GT.AND P3, PT, R0, RZ, P0 ;  /* 0x000000ff0000720c */ /* 0x000fe20000764270 */
[----:B--2---:R-:W-:-:S05]  /*2a60*/  HADD2.F32 R4, -RZ, R3.H0_H0 ;  /* 0x20000003ff047230 */ /* 0x004fca0000004100 */
[----:B------:R-:W-:Y:S01]  /*2a70*/  FMUL R5, R4, R59 ;  /* 0x0000003b04057220 */ /* 0x000fe20000400000 */
[----:B------:R-:W-:-:S03]  /*2a80*/  LEA R4, P4, R14, R80, 0x1 ;  /* 0x000000500e047211 */ /* 0x000fc600078808ff */
[----:B------:R-:W-:-:S05]  /*2a90*/  FFMA R5, R24, R58, R5 ;  /* 0x0000003a18057223 */ /* 0x000fca0000000005 */
[----:B------:R-:W-:Y:S01]  /*2aa0*/  F2FP.F16.F32.PACK_AB R10, RZ, R5 ;  /* 0x00000005ff0a723e */ /* 0x000fe200000000ff */
[----:B------:R-:W-:-:S03]  /*2ab0*/  IMAD.IADD R5, R73, 0x1, R15 ;  /* 0x0000000149057824 */ /* 0x000fc600078e020f */
[----:B------:R-:W-:Y:S01]  /*2ac0*/  PRMT R11, R10, 0x7610, R11 ;  /* 0x000076100a0b7816 */ /* 0x000fe2000000000b */
[----:B------:R-:W-:Y:S01]  /*2ad0*/  IMAD.SHL.U32 R10, R78, 0x8, RZ ;  /* 0x000000084e0a7824 */ /* 0x000fe200078e00ff */
[----:B------:R-:W-:-:S03]  /*2ae0*/  LEA.HI.X R5, R14, R81, R5, 0x1, P4 ;  /* 0x000000510e057211 */ /* 0x000fc600020f0c05 */
[----:B------:R0:W-:Y:S02]  /*2af0*/  @P1 STG.E.U16 desc[UR36][R6.64], R11 ;  /* 0x0000000b06001986 */ /* 0x0001e4000c101524 */
[----:B0-----:R-:W-:Y:S01]  /*2b00*/  SHF.L.U64.HI R11, R78, 0x3, R79 ;  /* 0x000000034e0b7819 */ /* 0x001fe2000001024f */
[----:B------:R-:W-:Y:S06]  /*2b10*/  @!P3 BRA `(.L_x_41) ;  /* 0x000000000004b947 */ /* 0x000fec0003800000 */
[----:B------:R0:W5:Y:S02]  /*2b20*/  LDG.E.LTC128B.U16 R3, desc[UR36][R4.64+0x2] ;  /* 0x0000022404037981 */ /* 0x000164000c1e1520 */
.L_x_41:
[----:B------:R-:W-:Y:S05]  /*2b30*/  BSYNC B1 ;  /* 0x0000000000017941 */ /* 0x000fea0003800000 */
.L_x_40:
[----:B-----5:R-:W-:Y:S01]  /*2b40*/  HADD2.F32 R14, -RZ, R3.H0_H0 ;  /* 0x20000003ff0e7230 */ /* 0x020fe20000004100 */
[----:B------:R-:W-:Y:S01]  /*2b50*/  ISETP.GT.AND P2, PT, R0, 0x8, P2 ;  /* 0x000000080000780c */ /* 0x000fe20001744270 */
[----:B------:R-:W-:Y:S01]  /*2b60*/  IMAD.WIDE.U32 R10, R20, R78, R10 ;  /* 0x0000004e140a7225 */ /* 0x000fe200078e000a */
[----:B------:R-:W-:-:S03]  /*2b70*/  PRMT R20, R3, 0x7610, R20 ;  /* 0x0000761003147816 */ /* 0x000fc60000000014 */
[----:B------:R-:W-:Y:S01]  /*2b80*/  FMUL R14, R14, R59 ;  /* 0x0000003b0e0e7220 */ /* 0x000fe20000400000 */
[----:B------:R-:W-:Y:S01]  /*2b90*/  IMAD.IADD R77, R77, 0x1, R11 ;  /* 0x000000014d4d7824 */ /* 0x000fe200078e020b */
[----:B------:R-:W-:Y:S02]  /*2ba0*/  IADD3 R8, P1, R8, R10, RZ ;  /* 0x0000000a08087210 */ /* 0x000fe40007f3e0ff */
[----:B------:R-:W-:-:S03]  /*2bb0*/  FFMA R25, R25, R58, R14 ;  /* 0x0000003a19197223 */ /* 0x000fc6000000000e */
[----:B------:R-:W-:Y:S01]  /*2bc0*/  IMAD.X R9, R77, 0x1, R9, P1 ;  /* 0x000000014d097824 */ /* 0x000fe200008e0609 */
[C---:B------:R-:W-:Y:S02]  /*2bd0*/  LEA R14, P1, R8.reuse, R80, 0x1 ;  /* 0x00000050080e7211 */ /* 0x040fe400078208ff */
[----:B------:R-:W-:Y:S02]  /*2be0*/  F2FP.F16.F32.PACK_AB R25, RZ, R25 ;  /* 0x00000019ff19723e */ /* 0x000fe400000000ff */
[----:B------:R-:W-:-:S03]  /*2bf0*/  LEA.HI.X R15, R8, R81, R9, 0x1, P1 ;  /* 0x00000051080f7211 */ /* 0x000fc600008f0c09 */
[----:B------:R1:W-:Y:S04]  /*2c00*/  @P3 STG.E.U16 desc[UR36][R6.64+0x2], R25 ;  /* 0x0000021906003986 */ /* 0x0003e8000c101524 */
[----:B------:R-:W2:Y:S01]  /*2c10*/  @P2 LDG.E.LTC128B.U16 R20, desc[UR36][R14.64] ;  /* 0x000000240e142981 */ /* 0x000ea2000c1e1520 */
[----:B------:R-:W-:Y:S01]  /*2c20*/  IADD3 R12, P1, P3, R62, R10, R12 ;  /* 0x0000000a3e0c7210 */ /* 0x000fe20007b3e00c */
[----:B------:R-:W-:Y:S01]  /*2c30*/  BSSY B1, `(.L_x_42) ;  /* 0x0000011000017945 */ /* 0x000fe20003800000 */
[C---:B------:R-:W-:Y:S02]  /*2c40*/  SHF.L.U64.HI R11, R64.reuse, 0x1, R65 ;  /* 0x00000001400b7819 */ /* 0x040fe40000010241 */
[----:B------:R-:W-:Y:S02]  /*2c50*/  IADD3.X R13, R63, R77, R13, P1, P3 ;  /* 0x0000004d3f0d7210 */ /* 0x000fe40000fe640d */
[----:B------:R-:W-:-:S02]  /*2c60*/  LEA R10, P1, R64, R6, 0x1 ;  /* 0x00000006400a7211 */ /* 0x000fc400078208ff */
[----:B------:R-:W-:Y:S01]  /*2c70*/  ISETP.GT.AND P0, PT, R0, 0x8, P0 ;  /* 0x000000080000780c */ /* 0x000fe20000704270 */
[----:B------:R-:W-:-:S04]  /*2c80*/  IMAD.WIDE.U32 R12, R19, R76, R12 ;  /* 0x0000004c130c7225 */ /* 0x000fc800078e000c */
[----:B------:R-:W-:Y:S02]  /*2c90*/  IMAD.X R11, R11, 0x1, R7, P1 ;  /* 0x000000010b0b7824 */ /* 0x000fe400008e0607 */
[----:B------:R-:W-:Y:S02]  /*2ca0*/  IMAD.IADD R9, R73, 0x1, R13 ;  /* 0x0000000149097824 */ /* 0x000fe400078e020d */
[----:B--2---:R-:W-:-:S05]  /*2cb0*/  HADD2.F32 R8, -RZ, R20.H0_H0 ;  /* 0x20000014ff087230 */ /* 0x004fca0000004100 */
[----:B------:R-:W-:Y:S01]  /*2cc0*/  FMUL R3, R8, R59 ;  /* 0x0000003b08037220 */ /* 0x000fe20000400000 */
[----:B------:R-:W-:-:S03]  /*2cd0*/  LEA R8, P3, R12, R80, 0x1 ;  /* 0x000000500c087211 */ /* 0x000fc600078608ff */
[----:B------:R-:W-:Y:S01]  /*2ce0*/  FFMA R3, R26, R58, R3 ;  /* 0x0000003a1a037223 */ /* 0x000fe20000000003 */
[----:B------:R-:W-:-:S04]  /*2cf0*/  LEA.HI.X R9, R12, R81, R9, 0x1, P3 ;  /* 0x000000510c097211 */ /* 0x000fc800018f0c09 */
[----:B------:R-:W-:-:S05]  /*2d00*/  F2FP.F16.F32.PACK_AB R3, RZ, R3 ;  /* 0x00000003ff03723e */ /* 0x000fca00000000ff */
[----:B------:R1:W-:Y:S01]  /*2d10*/  @P2 STG.E.U16 desc[UR36][R10.64], R3 ;  /* 0x000000030a002986 */ /* 0x0003e2000c101524 */
[----:B------:R-:W-:Y:S05]  /*2d20*/  @!P0 BRA `(.L_x_43) ;  /* 0x0000000000048947 */ /* 0x000fea0003800000 */
[----:B------:R2:W5:Y:S02]  /*2d30*/  LDG.E.LTC128B.U16 R20, desc[UR36][R8.64+0x2] ;  /* 0x0000022408147981 */ /* 0x000564000c1e1520 */
.L_x_43:
[----:B------:R-:W-:Y:S05]  /*2d40*/  BSYNC B1 ;  /* 0x0000000000017941 */ /* 0x000fea0003800000 */
.L_x_42:
[----:B-----5:R-:W-:Y:S01]  /*2d50*/  HADD2.F32 R12, -RZ, R20.H0_H0 ;  /* 0x20000014ff0c7230 */ /* 0x020fe20000004100 */
[----:B------:R-:W-:Y:S01]  /*2d60*/  ISETP.GT.AND P1, PT, R18, 0x8, PT ;  /* 0x000000081200780c */ /* 0x000fe20003f24270 */
[----:B------:R-:W-:Y:S03]  /*2d70*/  BSSY B1, `(.L_x_44) ;  /* 0x0000008000017945 */ /* 0x000fe60003800000 */
[----:B------:R-:W-:Y:S01]  /*2d80*/  FMUL R12, R12, R59 ;  /* 0x0000003b0c0c7220 */ /* 0x000fe20000400000 */
[----:B------:R-:W-:-:S03]  /*2d90*/  ISETP.GT.AND P2, PT, R0, RZ, P1 ;  /* 0x000000ff0000720c */ /* 0x000fc60000f44270 */
[----:B------:R-:W-:-:S05]  /*2da0*/  FFMA R12, R27, R58, R12 ;  /* 0x0000003a1b0c7223 */ /* 0x000fca000000000c */
[----:B------:R-:W-:-:S05]  /*2db0*/  F2FP.F16.F32.PACK_AB R12, RZ, R12 ;  /* 0x0000000cff0c723e */ /* 0x000fca00000000ff */
[----:B------:R3:W-:Y:S01]  /*2dc0*/  @P0 STG.E.U16 desc[UR36][R10.64+0x2], R12 ;  /* 0x0000020c0a000986 */ /* 0x0007e2000c101524 */
[----:B------:R-:W-:Y:S05]  /*2dd0*/  @!P2 BRA `(.L_x_45) ;  /* 0x000000000004a947 */ /* 0x000fea0003800000 */
[----:B------:R4:W5:Y:S02]  /*2de0*/  LDG.E.LTC128B.U16 R20, desc[UR36][R4.64+0x10] ;  /* 0x0000102404147981 */ /* 0x000964000c1e1520 */
.L_x_45:
[----:B------:R-:W-:Y:S05]  /*2df0*/  BSYNC B1 ;  /* 0x0000000000017941 */ /* 0x000fea0003800000 */
.L_x_44:
[----:B---3-5:R-:W-:Y:S01]  /*2e00*/  HADD2.F32 R12, -RZ, R20.H0_H0 ;  /* 0x20000014ff0c7230 */ /* 0x028fe20000004100 */
[----:B------:R-:W-:Y:S01]  /*2e10*/  ISETP.GT.AND P0, PT, R18, 0x9, PT ;  /* 0x000000091200780c */ /* 0x000fe20003f04270 */
[----:B------:R-:W-:Y:S03]  /*2e20*/  BSSY B1, `(.L_x_46) ;  /* 0x0000008000017945 */ /* 0x000fe60003800000 */
[----:B-1----:R-:W-:Y:S01]  /*2e30*/  FMUL R3, R12, R59 ;  /* 0x0000003b0c037220 */ /* 0x002fe20000400000 */
[----:B------:R-:W-:-:S03]  /*2e40*/  ISETP.GT.AND P3, PT, R0, RZ, P0 ;  /* 0x000000ff0000720c */ /* 0x000fc60000764270 */
[----:B------:R-:W-:-:S05]  /*2e50*/  FFMA R3, R28, R58, R3 ;  /* 0x0000003a1c037223 */ /* 0x000fca0000000003 */
[----:B------:R-:W-:-:S05]  /*2e60*/  F2FP.F16.F32.PACK_AB R3, RZ, R3 ;  /* 0x00000003ff03723e */ /* 0x000fca00000000ff */
[----:B------:R1:W-:Y:S01]  /*2e70*/  @P2 STG.E.U16 desc[UR36][R6.64+0x10], R3 ;  /* 0x0000100306002986 */ /* 0x0003e2000c101524 */
[----:B------:R-:W-:Y:S05]  /*2e80*/  @!P3 BRA `(.L_x_47) ;  /* 0x000000000004b947 */ /* 0x000fea0003800000 */
[----:B------:R3:W5:Y:S02]  /*2e90*/  LDG.E.LTC128B.U16 R20, desc[UR36][R4.64+0x12] ;  /* 0x0000122404147981 */ /* 0x000764000c1e1520 */
.L_x_47:
[----:B------:R-:W-:Y:S05]  /*2ea0*/  BSYNC B1 ;  /* 0x0000000000017941 */ /* 0x000fea0003800000 */
.L_x_46:
[----:B-----5:R-:W-:Y:S01]  /*2eb0*/  HADD2.F32 R12, -RZ, R20.H0_H0 ;  /* 0x20000014ff0c7230 */ /* 0x020fe20000004100 */
[----:B------:R-:W-:Y:S01]  /*2ec0*/  ISETP.GT.AND P1, PT, R0, 0x8, P1 ;  /* 0x000000080000780c */ /* 0x000fe20000f24270 */
[----:B------:R-:W-:Y:S03]  /*2ed0*/  BSSY B1, `(.L_x_48) ;  /* 0x0000007000017945 */ /* 0x000fe60003800000 */
[----:B------:R-:W-:-:S04]  /*2ee0*/  FMUL R12, R12, R59 ;  /* 0x0000003b0c0c7220 */ /* 0x000fc80000400000 */
[----:B------:R-:W-:-:S05]  /*2ef0*/  FFMA R12, R29, R58, R12 ;  /* 0x0000003a1d0c7223 */ /* 0x000fca000000000c */
[----:B------:R-:W-:-:S05]  /*2f00*/  F2FP.F16.F32.PACK_AB R12, RZ, R12 ;  /* 0x0000000cff0c723e */ /* 0x000fca00000000ff */
[----:B------:R0:W-:Y:S01]  /*2f10*/  @P3 STG.E.U16 desc[UR36][R6.64+0x12], R12 ;  /* 0x0000120c06003986 */ /* 0x0001e2000c101524 */
[----:B------:R-:W-:Y:S05]  /*2f20*/  @!P1 BRA `(.L_x_49) ;  /* 0x0000000000049947 */ /* 0x000fea0003800000 */
[----:B------:R0:W5:Y:S02]  /*2f30*/  LDG.E.LTC128B.U16 R20, desc[UR36][R8.64+0x10] ;  /* 0x0000102408147981 */ /* 0x000164000c1e1520 */
.L_x_49:
[----:B------:R-:W-:Y:S05]  /*2f40*/  BSYNC B1 ;  /* 0x0000000000017941 */ /* 0x000fea0003800000 */
.L_x_48:
[----:B0----5:R-:W-:Y:S01]  /*2f50*/  HADD2.F32 R12, -RZ, R20.H0_H0 ;  /* 0x20000014ff0c7230 */ /* 0x021fe20000004100 */
[----:B------:R-:W-:Y:S01]  /*2f60*/  ISETP.GT.AND P0, PT, R0, 0x8, P0 ;  /* 0x000000080000780c */ /* 0x000fe20000704270 */
[----:B------:R-:W-:Y:S03]  /*2f70*/  BSSY B1, `(.L_x_50) ;  /* 0x0000007000017945 */ /* 0x000fe60003800000 */
[----:B-1----:R-:W-:-:S04]  /*2f80*/  FMUL R3, R12, R59 ;  /* 0x0000003b0c037220 */ /* 0x002fc80000400000 */
[----:B------:R-:W-:-:S05]  /*2f90*/  FFMA R3, R30, R58, R3 ;  /* 0x0000003a1e037223 */ /* 0x000fca0000000003 */
[----:B------:R-:W-:-:S05]  /*2fa0*/  F2FP.F16.F32.PACK_AB R3, RZ, R3 ;  /* 0x00000003ff03723e */ /* 0x000fca00000000ff */
[----:B------:R0:W-:Y:S01]  /*2fb0*/  @P1 STG.E.U16 desc[UR36][R10.64+0x10], R3 ;  /* 0x000010030a001986 */ /* 0x0001e2000c101524 */
[----:B------:R-:W-:Y:S05]  /*2fc0*/  @!P0 BRA `(.L_x_51) ;  /* 0x0000000000048947 */ /* 0x000fea0003800000 */
[----:B------:R1:W5:Y:S02]  /*2fd0*/  LDG.E.LTC128B.U16 R20, desc[UR36][R8.64+0x12] ;  /* 0x0000122408147981 */ /* 0x000364000c1e1520 */
.L_x_51:
[----:B------:R-:W-:Y:S05]  /*2fe0*/  BSYNC B1 ;  /* 0x0000000000017941 */ /* 0x000fea0003800000 */
.L_x_50:
        /* <DEDUP_REMOVED lines=10> */
.L_x_53:
[----:B------:R-:W-:Y:S05]  /*3090*/  BSYNC B1 ;  /* 0x0000000000017941 */ /* 0x000fea0003800000 */
.L_x_52:
[----:B0----5:R-:W-:Y:S01]  /*30a0*/  HADD2.F32 R12, -RZ, R20.H0_H0 ;  /* 0x20000014ff0c7230 */ /* 0x021fe20000004100 */
        /* <DEDUP_REMOVED lines=9> */
.L_x_55:
[----:B------:R-:W-:Y:S05]  /*3140*/  BSYNC B1 ;  /* 0x0000000000017941 */ /* 0x000fea0003800000 */
.L_x_54:
        /* <DEDUP_REMOVED lines=9> */
.L_x_57:
[----:B------:R-:W-:Y:S05]  /*31e0*/  BSYNC B1 ;  /* 0x0000000000017941 */ /* 0x000fea0003800000 */
.L_x_56:
[----:B0----5:R-:W-:Y:S01]  /*31f0*/  HADD2.F32 R12, -RZ, R20.H0_H0 ;  /* 0x20000014ff0c7230 */ /* 0x021fe20000004100 */
        /* <DEDUP_REMOVED lines=8> */
.L_x_59:
[----:B------:R-:W-:Y:S05]  /*3280*/  BSYNC B1 ;  /* 0x0000000000017941 */ /* 0x000fea0003800000 */
.L_x_58:
        /* <DEDUP_REMOVED lines=10> */
.L_x_61:
[----:B------:R-:W-:Y:S05]  /*3330*/  BSYNC B1 ;  /* 0x0000000000017941 */ /* 0x000fea0003800000 */
.L_x_60:
        /* <DEDUP_REMOVED lines=10> */
.L_x_63:
[----:B------:R-:W-:Y:S05]  /*33e0*/  BSYNC B1 ;  /* 0x0000000000017941 */ /* 0x000fea0003800000 */
.L_x_62:
        /* <DEDUP_REMOVED lines=9> */
.L_x_65:
[----:B------:R-:W-:Y:S05]  /*3480*/  BSYNC B1 ;  /* 0x0000000000017941 */ /* 0x000fea0003800000 */
.L_x_64:
        /* <DEDUP_REMOVED lines=9> */
.L_x_67:
[----:B------:R-:W-:Y:S05]  /*3520*/  BSYNC B1 ;  /* 0x0000000000017941 */ /* 0x000fea0003800000 */
.L_x_66:
        /* <DEDUP_REMOVED lines=10> */
.L_x_69:
[----:B------:R-:W-:Y:S05]  /*35d0*/  BSYNC B1 ;  /* 0x0000000000017941 */ /* 0x000fea0003800000 */
.L_x_68:
        /* <DEDUP_REMOVED lines=10> */
.L_x_71:
[----:B------:R-:W-:Y:S05]  /*3680*/  BSYNC B1 ;  /* 0x0000000000017941 */ /* 0x000fea0003800000 */
.L_x_70:
        /* <DEDUP_REMOVED lines=9> */
.L_x_73:
[----:B------:R-:W-:Y:S05]  /*3720*/  BSYNC B1 ;  /* 0x0000000000017941 */ /* 0x000fea0003800000 */
.L_x_72:
        /* <DEDUP_REMOVED lines=9> */
.L_x_75:
[----:B------:R-:W-:Y:S05]  /*37c0*/  BSYNC B1 ;  /* 0x0000000000017941 */ /* 0x000fea0003800000 */
.L_x_74:
        /* <DEDUP_REMOVED lines=10> */
.L_x_77:
[----:B------:R-:W-:Y:S05]  /*3870*/  BSYNC B1 ;  /* 0x0000000000017941 */ /* 0x000fea0003800000 */
.L_x_76:
        /* <DEDUP_REMOVED lines=10> */
.L_x_79:
[----:B------:R-:W-:Y:S05]  /*3920*/  BSYNC B1 ;  /* 0x0000000000017941 */ /* 0x000fea0003800000 */
.L_x_78:
        /* <DEDUP_REMOVED lines=9> */
.L_x_81:
[----:B------:R-:W-:Y:S05]  /*39c0*/  BSYNC B1 ;  /* 0x0000000000017941 */ /* 0x000fea0003800000 */
.L_x_80:
        /* <DEDUP_REMOVED lines=9> */
.L_x_83:
[----:B------:R-:W-:Y:S05]  /*3a60*/  BSYNC B1 ;  /* 0x0000000000017941 */ /* 0x000fea0003800000 */
.L_x_82:
        /* <DEDUP_REMOVED lines=10> */
.L_x_85:
[----:B------:R-:W-:Y:S05]  /*3b10*/  BSYNC B1 ;  /* 0x0000000000017941 */ /* 0x000fea0003800000 */
.L_x_84:
        /* <DEDUP_REMOVED lines=10> */
.L_x_87:
[----:B------:R-:W-:Y:S05]  /*3bc0*/  BSYNC B1 ;  /* 0x0000000000017941 */ /* 0x000fea0003800000 */
.L_x_86:
        /* <DEDUP_REMOVED lines=9> */
.L_x_89:
[----:B------:R-:W-:Y:S05]  /*3c60*/  BSYNC B1 ;  /* 0x0000000000017941 */ /* 0x000fea0003800000 */
.L_x_88:
        /* <DEDUP_REMOVED lines=9> */
.L_x_91:
[----:B------:R-:W-:Y:S05]  /*3d00*/  BSYNC B1 ;  /* 0x0000000000017941 */ /* 0x000fea0003800000 */
.L_x_90:
        /* <DEDUP_REMOVED lines=10> */
.L_x_93:
[----:B------:R-:W-:Y:S05]  /*3db0*/  BSYNC B1 ;  /* 0x0000000000017941 */ /* 0x000fea0003800000 */
.L_x_92:
        /* <DEDUP_REMOVED lines=10> */
.L_x_95:
[----:B------:R-:W-:Y:S05]  /*3e60*/  BSYNC B1 ;  /* 0x0000000000017941 */ /* 0x000fea0003800000 */
.L_x_94:
[----:B0--345:R-:W-:Y:S01]  /*3e70*/  HADD2.F32 R4, -RZ, R20.H0_H0 ;  /* 0x20000014ff047230 */ /* 0x039fe20000004100 */
        /* <DEDUP_REMOVED lines=8> */
.L_x_97:
[----:B------:R-:W-:Y:S05]  /*3f00*/  BSYNC B1 ;  /* 0x0000000000017941 */ /* 0x000fea0003800000 */
.L_x_96:
[----:B0----5:R-:W-:Y:S01]  /*3f10*/  HADD2.F32 R4, -RZ, R20.H0_H0 ;  /* 0x20000014ff047230 */ /* 0x021fe20000004100 */
[----:B------:R-:W-:Y:S01]  /*3f20*/  ISETP.GT.AND P0, PT, R0, 0x8, P0 ;  /* 0x000000080000780c */ /* 0x000fe20000704270 */
[----:B------:R-:W-:Y:S01]  /*3f30*/  @P1 IMAD.MOV.U32 R5, RZ, RZ, R11 ;  /* 0x000000ffff051224 */ /* 0x000fe200078e000b */
[----:B------:R-:W-:Y:S02]  /*3f40*/  BSSY B1, `(.L_x_98) ;  /* 0x0000008000017945 */ /* 0x000fe40003800000 */
[----:B------:R-:W-:Y:S01]  /*3f50*/  FMUL R3, R4, R59 ;  /* 0x0000003b04037220 */ /* 0x000fe20000400000 */
[----:B------:R-:W-:-:S03]  /*3f60*/  @P1 IMAD.MOV.U32 R4, RZ, RZ, R10 ;  /* 0x000000ffff041224 */ /* 0x000fc600078e000a */
[----:B------:R-:W-:-:S05]  /*3f70*/  FFMA R3, R54, R58, R3 ;  /* 0x0000003a36037223 */ /* 0x000fca0000000003 */
[----:B------:R-:W-:-:S05]  /*3f80*/  F2FP.F16.F32.PACK_AB R3, RZ, R3 ;  /* 0x00000003ff03723e */ /* 0x000fca00000000ff */
[----:B------:R0:W-:Y:S01]  /*3f90*/  @P1 STG.E.U16 desc[UR36][R4.64+0x70], R3 ;  /* 0x0000700304001986 */ /* 0x0001e2000c101524 */
[----:B------:R-:W-:Y:S05]  /*3fa0*/  @!P0 BRA `(.L_x_99) ;  /* 0x0000000000048947 */ /* 0x000fea0003800000 */
[----:B------:R4:W5:Y:S02]  /*3fb0*/  LDG.E.LTC128B.U16 R20, desc[UR36][R8.64+0x72] ;  /* 0x0000722408147981 */ /* 0x000964000c1e1520 */
.L_x_99:
[----:B------:R-:W-:Y:S05]  /*3fc0*/  BSYNC B1 ;  /* 0x0000000000017941 */ /* 0x000fea0003800000 */
.L_x_98:
[----:B------:R-:W-:Y:S05]  /*3fd0*/  @!P0 BRA `(.L_x_100) ;  /* 0x0000000800708947 */ /* 0x000fea0003800000 */
[----:B-----5:R-:W-:-:S05]  /*3fe0*/  HADD2.F32 R20, -RZ, R20.H0_H0 ;  /* 0x20000014ff147230 */ /* 0x020fca0000004100 */
[----:B------:R-:W-:-:S04]  /*3ff0*/  FMUL R20, R20, R59 ;  /* 0x0000003b14147220 */ /* 0x000fc80000400000 */
[----:B------:R-:W-:-:S05]  /*4000*/  FFMA R20, R55, R58, R20 ;  /* 0x0000003a37147223 */ /* 0x000fca0000000014 */
[----:B------:R-:W-:-:S05]  /*4010*/  F2FP.F16.F32.PACK_AB R20, RZ, R20 ;  /* 0x00000014ff14723e */ /* 0x000fca00000000ff */
[----:B------:R0:W-:Y:S01]  /*4020*/  STG.E.U16 desc[UR36][R10.64+0x72], R20 ;  /* 0x000072140a007986 */ /* 0x0001e2000c101524 */
[----:B------:R-:W-:Y:S05]  /*4030*/  BRA `(.L_x_100) ;  /* 0x0000000800587947 */ /* 0x000fea0003800000 */
.L_x_39:
[----:B------:R-:W-:Y:S01]  /*4040*/  ISETP.GT.AND P3, PT, R18, 0x1, PT ;  /* 0x000000011200780c */ /* 0x000fe20003f64270 */
[----:B------:R-:W-:Y:S01]  /*4050*/  ULDC.64 UR4, c[0x0][0x5c0] ;  /* 0x0001700000047ab9 */ /* 0x000fe20000000a00 */
[-C--:B------:R-:W-:Y:S01]  /*4060*/  FMUL R24, R24, R58.reuse ;  /* 0x0000003a18187220 */ /* 0x080fe20000400000 */
[----:B------:R-:W-:Y:S01]  /*4070*/  LEA R4, P4, R72, UR4, 0x1 ;  /* 0x0000000448047c11 */ /* 0x000fe2000f8808ff */
[-C--:B------:R-:W-:Y:S01]  /*4080*/  FMUL R25, R25, R58.reuse ;  /* 0x0000003a19197220 */ /* 0x080fe20000400000 */
[----:B------:R-:W-:Y:S01]  /*4090*/  ISETP.GT.AND P0, PT, R0, RZ, P3 ;  /* 0x000000ff0000720c */ /* 0x000fe20001f04270 */
[----:B------:R-:W-:Y:S01]  /*40a0*/  FMUL R26, R26, R58 ;  /* 0x0000003a1a1a7220 */ /* 0x000fe20000400000 */
[----:B------:R-:W-:Y:S01]  /*40b0*/  F2FP.F16.F32.PACK_AB R24, RZ, R24 ;  /* 0x00000018ff18723e */ /* 0x000fe200000000ff */
[-C--:B------:R-:W-:Y:S01]  /*40c0*/  FMUL R27, R27, R58.reuse ;  /* 0x0000003a1b1b7220 */ /* 0x080fe20000400000 */
[----:B------:R-:W-:Y:S01]  /*40d0*/  LEA.HI.X R5, R72, UR5, R7, 0x1, P4 ;  /* 0x0000000548057c11 */ /* 0x000fe2000a0f0c07 */
[-C--:B------:R-:W-:Y:S01]  /*40e0*/  FMUL R28, R28, R58.reuse ;  /* 0x0000003a1c1c7220 */ /* 0x080fe20000400000 */
[----:B------:R-:W-:Y:S01]  /*40f0*/  F2FP.F16.F32.PACK_AB R25, RZ, R25 ;  /* 0x00000019ff19723e */ /* 0x000fe200000000ff */
[-C--:B------:R-:W-:Y:S01]  /*4100*/  FMUL R29, R29, R58.reuse ;  /* 0x0000003a1d1d7220 */ /* 0x080fe20000400000 */
[----:B------:R-:W-:Y:S01]  /*4110*/  ISETP.GT.AND P2, PT, R0, 0x8, P2 ;  /* 0x000000080000780c */ /* 0x000fe20001744270 */
[----:B------:R-:W-:Y:S01]  /*4120*/  @P1 STG.E.U16 desc[UR36][R4.64], R24 ;  /* 0x0000001804001986 */ /* 0x000fe2000c101524 */
[----:B------:R-:W-:Y:S01]  /*4130*/  ISETP.GT.AND P1, PT, R18, 0x8, PT ;  /* 0x000000081200780c */ /* 0x000fe20003f24270 */
[----:B------:R-:W-:Y:S01]  /*4140*/  FMUL R30, R30, R58 ;  /* 0x0000003a1e1e7220 */ /* 0x000fe20000400000 */
[C---:B------:R-:W-:Y:S01]  /*4150*/  SHF.L.U64.HI R3, R64.reuse, 0x1, R65 ;  /* 0x0000000140037819 */ /* 0x040fe20000010241 */
[----:B------:R-:W-:Y:S01]  /*4160*/  @P0 STG.E.U16 desc[UR36][R4.64+0x2], R25 ;  /* 0x0000021904000986 */ /* 0x000fe2000c101524 */
[----:B------:R-:W-:Y:S01]  /*4170*/  LEA R6, P5, R64, R4, 0x1 ;  /* 0x0000000440067211 */ /* 0x000fe200078a08ff */
[-C--:B------:R-:W-:Y:S01]  /*4180*/  FMUL R31, R31, R58.reuse ;  /* 0x0000003a1f1f7220 */ /* 0x080fe20000400000 */
[----:B------:R-:W-:Y:S01]  /*4190*/  ISETP.GT.AND P3, PT, R0, 0x8, P3 ;  /* 0x000000080000780c */ /* 0x000fe20001f64270 */
[-C--:B------:R-:W-:Y:S01]  /*41a0*/  FMUL R32, R32, R58.reuse ;  /* 0x0000003a20207220 */ /* 0x080fe20000400000 */
[----:B------:R-:W-:Y:S01]  /*41b0*/  ISETP.GT.AND P0, PT, R18, 0x9, PT ;  /* 0x000000091200780c */ /* 0x000fe20003f04270 */
[----:B------:R-:W-:Y:S01]  /*41c0*/  IMAD.X R7, R3, 0x1, R5, P5 ;  /* 0x0000000103077824 */ /* 0x000fe200028e0605 */
[----:B------:R-:W-:Y:S01]  /*41d0*/  ISETP.GT.AND P4, PT, R0, RZ, P1 ;  /* 0x000000ff0000720c */ /* 0x000fe20000f84270 */
[----:B------:R-:W-:Y:S01]  /*41e0*/  FMUL R33, R33, R58 ;  /* 0x0000003a21217220 */ /* 0x000fe20000400000 */
[----:B------:R-:W-:Y:S01]  /*41f0*/  F2FP.F16.F32.PACK_AB R26, RZ, R26 ;  /* 0x0000001aff1a723e */ /* 0x000fe200000000ff */
[-C--:B------:R-:W-:Y:S01]  /*4200*/  FMUL R34, R34, R58.reuse ;  /* 0x0000003a22227220 */ /* 0x080fe20000400000 */
[----:B------:R-:W-:Y:S01]  /*4210*/  ISETP.GT.AND P5, PT, R0, RZ, P0 ;  /* 0x000000ff0000720c */ /* 0x000fe200007a4270 */
[----:B------:R-:W-:Y:S01]  /*4220*/  FMUL R35, R35, R58 ;  /* 0x0000003a23237220 */ /* 0x000fe20000400000 */
[----:B------:R-:W-:Y:S01]  /*4230*/  F2FP.F16.F32.PACK_AB R27, RZ, R27 ;  /* 0x0000001bff1b723e */ /* 0x000fe200000000ff */
[----:B------:R-:W-:Y:S01]  /*4240*/  @P2 STG.E.U16 desc[UR36][R6.64], R26 ;  /* 0x0000001a06002986 */ /* 0x000fe2000c101524 */
[----:B------:R-:W-:Y:S01]  /*4250*/  F2FP.F16.F32.PACK_AB R28, RZ, R28 ;  /* 0x0000001cff1c723e */ /* 0x000fe200000000ff */
[-C--:B------:R-:W-:Y:S01]  /*4260*/  FMUL R36, R36, R58.reuse ;  /* 0x0000003a24247220 */ /* 0x080fe20000400000 */
[----:B------:R-:W-:Y:S01]  /*4270*/  ISETP.GT.AND P2, PT, R0, 0x8, P1 ;  /* 0x000000080000780c */ /* 0x000fe20000f44270 */
[----:B------:R-:W-:Y:S01]  /*4280*/  @P3 STG.E.U16 desc[UR36][R6.64+0x2], R27 ;  /* 0x0000021b06003986 */ /* 0x000fe2000c101524 */
[----:B------:R-:W-:Y:S01]  /*4290*/  ISETP.GT.AND P1, PT, R18, 0x10, PT ;  /* 0x000000101200780c */ /* 0x000fe20003f24270 */
[-C--:B------:R-:W-:Y:S01]  /*42a0*/  FMUL R37, R37, R58.reuse ;  /* 0x0000003a25257220 */ /* 0x080fe20000400000 */
[----:B------:R-:W-:Y:S01]  /*42b0*/  F2FP.F16.F32.PACK_AB R29, RZ, R29 ;  /* 0x0000001dff1d723e */ /* 0x000fe200000000ff */
[----:B------:R-:W-:Y:S01]  /*42c0*/  @P4 STG.E.U16 desc[UR36][R4.64+0x10], R28 ;  /* 0x0000101c04004986 */ /* 0x000fe2000c101524 */
[----:B------:R-:W-:Y:S01]  /*42d0*/  ISETP.GT.AND P3, PT, R0, 0x8, P0 ;  /* 0x000000080000780c */ /* 0x000fe20000764270 */
[-C--:B------:R-:W-:Y:S01]  /*42e0*/  FMUL R38, R38, R58.reuse ;  /* 0x0000003a26267220 */ /* 0x080fe20000400000 */
[----:B------:R-:W-:Y:S01]  /*42f0*/  ISETP.GT.AND P0, PT, R18, 0x11, PT ;  /* 0x000000111200780c */ /* 0x000fe20003f04270 */
[----:B------:R-:W-:Y:S01]  /*4300*/  @P5 STG.E.U16 desc[UR36][R4.64+0x12], R29 ;  /* 0x0000121d04005986 */ /* 0x000fe2000c101524 */
        /* <DEDUP_REMOVED lines=40> */
[C---:B------:R-:W-:Y:S01]  /*4590*/  ISETP.GT.AND P4, PT, R0.reuse, RZ, P1 ;  /* 0x000000ff0000720c */ /* 0x040fe20000f84270 */
[-C--:B------:R-:W-:Y:S01]  /*45a0*/  FMUL R51, R51, R58.reuse ;  /* 0x0000003a33337220 */ /* 0x080fe20000400000 */
[----:B------:R-:W-:Y:S01]  /*45b0*/  ISETP.GT.AND P5, PT, R0, RZ, P0 ;  /* 0x000000ff0000720c */ /* 0x000fe200007a4270 */
[----:B------:R-:W-:Y:S01]  /*45c0*/  FMUL R52, R52, R58 ;  /* 0x0000003a34347220 */ /* 0x000fe20000400000 */
[----:B------:R-:W-:Y:S01]  /*45d0*/  F2FP.F16.F32.PACK_AB R38, RZ, R38 ;  /* 0x00000026ff26723e */ /* 0x000fe200000000ff */
[-C--:B------:R-:W-:Y:S01]  /*45e0*/  FMUL R53, R53, R58.reuse ;  /* 0x0000003a35357220 */ /* 0x080fe20000400000 */
[----:B------:R-:W-:Y:S01]  /*45f0*/  F2FP.F16.F32.PACK_AB R39, RZ, R39 ;  /* 0x00000027ff27723e */ /* 0x000fe200000000ff */
[----:B------:R-:W-:Y:S01]  /*4600*/  FMUL R54, R54, R58 ;  /* 0x0000003a36367220 */ /* 0x000fe20000400000 */
[----:B------:R-:W-:Y:S01]  /*4610*/  F2FP.F16.F32.PACK_AB R40, RZ, R40 ;  /* 0x00000028ff28723e */ /* 0x000fe200000000ff */
[----:B------:R-:W-:Y:S01]  /*4620*/  @P2 STG.E.U16 desc[UR36][R6.64+0x30], R38 ;  /* 0x0000302606002986 */ /* 0x000fe2000c101524 */
[----:B------:R-:W-:Y:S01]  /*4630*/  F2FP.F16.F32.PACK_AB R41, RZ, R41 ;  /* 0x00000029ff29723e */ /* 0x000fe200000000ff */
[----:B------:R-:W-:Y:S01]  /*4640*/  FMUL R55, R55, R58 ;  /* 0x0000003a37377220 */ /* 0x000fe20000400000 */
[C---:B------:R-:W-:Y:S01]  /*4650*/  ISETP.GT.AND P1, PT, R0.reuse, 0x8, P1 ;  /* 0x000000080000780c */ /* 0x040fe20000f24270 */
[----:B------:R-:W-:Y:S01]  /*4660*/  @P3 STG.E.U16 desc[UR36][R6.64+0x32], R39 ;  /* 0x0000322706003986 */ /* 0x000fe2000c101524 */
[----:B------:R-:W-:-:S02]  /*4670*/  ISETP.GT.AND P2, PT, R0, 0x8, P0 ;  /* 0x000000080000780c */ /* 0x000fc40000744270 */
[----:B------:R-:W-:Y:S01]  /*4680*/  F2FP.F16.F32.PACK_AB R42, RZ, R42 ;  /* 0x0000002aff2a723e */ /* 0x000fe200000000ff */
[----:B------:R-:W-:Y:S01]  /*4690*/  @P4 STG.E.U16 desc[UR36][R4.64+0x40], R40 ;  /* 0x0000402804004986 */ /* 0x000fe2000c101524 */
[C---:B------:R-:W-:Y:S02]  /*46a0*/  ISETP.GT.AND P4, PT, R18.reuse, 0x28, PT ;  /* 0x000000281200780c */ /* 0x040fe40003f84270 */
[----:B------:R-:W-:Y:S01]  /*46b0*/  ISETP.GT.AND P0, PT, R18, 0x29, PT ;  /* 0x000000291200780c */ /* 0x000fe20003f04270 */
[----:B------:R-:W-:Y:S01]  /*46c0*/  @P5 STG.E.U16 desc[UR36][R4.64+0x42], R41 ;  /* 0x0000422904005986 */ /* 0x000fe2000c101524 */
[----:B------:R-:W-:Y:S02]  /*46d0*/  ISETP.GT.AND P5, PT, R0, RZ, P4 ;  /* 0x000000ff0000720c */ /* 0x000fe400027a4270 */
[----:B------:R-:W-:Y:S01]  /*46e0*/  F2FP.F16.F32.PACK_AB R43, RZ, R43 ;  /* 0x0000002bff2b723e */ /* 0x000fe200000000ff */
[----:B------:R-:W-:Y:S01]  /*46f0*/  @P1 STG.E.U16 desc[UR36][R6.64+0x40], R42 ;  /* 0x0000402a06001986 */ /* 0x000fe2000c101524 */
[----:B------:R-:W-:-:S02]  /*4700*/  F2FP.F16.F32.PACK_AB R44, RZ, R44 ;  /* 0x0000002cff2c723e */ /* 0x000fc400000000ff */
[C---:B------:R-:W-:Y:S01]  /*4710*/  ISETP.GT.AND P3, PT, R0.reuse, RZ, P0 ;  /* 0x000000ff0000720c */ /* 0x040fe20000764270 */
[----:B------:R-:W-:Y:S01]  /*4720*/  @P2 STG.E.U16 desc[UR36][R6.64+0x42], R43 ;  /* 0x0000422b06002986 */ /* 0x000fe2000c101524 */
[C---:B------:R-:W-:Y:S02]  /*4730*/  ISETP.GT.AND P4, PT, R0.reuse, 0x8, P4 ;  /* 0x000000080000780c */ /* 0x040fe40002784270 */
[----:B------:R-:W-:Y:S02]  /*4740*/  F2FP.F16.F32.PACK_AB R45, RZ, R45 ;  /* 0x0000002dff2d723e */ /* 0x000fe400000000ff */
[----:B------:R-:W-:Y:S01]  /*4750*/  F2FP.F16.F32.PACK_AB R46, RZ, R46 ;  /* 0x0000002eff2e723e */ /* 0x000fe200000000ff */
[----:B------:R-:W-:Y:S01]  /*4760*/  @P5 STG.E.U16 desc[UR36][R4.64+0x50], R44 ;  /* 0x0000502c04005986 */ /* 0x000fe2000c101524 */
[----:B------:R-:W-:Y:S02]  /*4770*/  ISETP.GT.AND P5, PT, R0, 0x8, P0 ;  /* 0x000000080000780c */ /* 0x000fe400007a4270 */
[----:B------:R-:W-:-:S02]  /*4780*/  F2FP.F16.F32.PACK_AB R47, RZ, R47 ;  /* 0x0000002fff2f723e */ /* 0x000fc400000000ff */
[C---:B------:R-:W-:Y:S01]  /*4790*/  ISETP.GT.AND P2, PT, R18.reuse, 0x31, PT ;  /* 0x000000311200780c */ /* 0x040fe20003f44270 */
[----:B------:R-:W-:Y:S01]  /*47a0*/  @P3 STG.E.U16 desc[UR36][R4.64+0x52], R45 ;  /* 0x0000522d04003986 */ /* 0x000fe2000c101524 */
[----:B------:R-:W-:Y:S02]  /*47b0*/  ISETP.GT.AND P3, PT, R18, 0x30, PT ;  /* 0x000000301200780c */ /* 0x000fe40003f64270 */
[----:B------:R-:W-:Y:S01]  /*47c0*/  F2FP.F16.F32.PACK_AB R48, RZ, R48 ;  /* 0x00000030ff30723e */ /* 0x000fe200000000ff */
[----:B------:R-:W-:Y:S01]  /*47d0*/  @P4 STG.E.U16 desc[UR36][R6.64+0x50], R46 ;  /* 0x0000502e06004986 */ /* 0x000fe2000c101524 */
[C---:B------:R-:W-:Y:S02]  /*47e0*/  ISETP.GT.AND P4, PT, R0.reuse, RZ, P2 ;  /* 0x000000ff0000720c */ /* 0x040fe40001784270 */
[----:B------:R-:W-:Y:S01]  /*47f0*/  F2FP.F16.F32.PACK_AB R49, RZ, R49 ;  /* 0x00000031ff31723e */ /* 0x000fe200000000ff */
[----:B------:R-:W-:Y:S01]  /*4800*/  @P5 STG.E.U16 desc[UR36][R6.64+0x52], R47 ;  /* 0x0000522f06005986 */ /* 0x000fe2000c101524 */
[----:B------:R-:W-:-:S02]  /*4810*/  ISETP.GT.AND P5, PT, R0, RZ, P3 ;  /* 0x000000ff0000720c */ /* 0x000fc40001fa4270 */
[C---:B------:R-:W-:Y:S02]  /*4820*/  ISETP.GT.AND P1, PT, R18.reuse, 0x38, PT ;  /* 0x000000381200780c */ /* 0x040fe40003f24270 */
[----:B------:R-:W-:Y:S02]  /*4830*/  ISETP.GT.AND P0, PT, R18, 0x39, PT ;  /* 0x000000391200780c */ /* 0x000fe40003f04270 */
[C---:B------:R-:W-:Y:S02]  /*4840*/  ISETP.GT.AND P3, PT, R0.reuse, 0x8, P3 ;  /* 0x000000080000780c */ /* 0x040fe40001f64270 */
[C---:B------:R-:W-:Y:S02]  /*4850*/  ISETP.GT.AND P2, PT, R0.reuse, 0x8, P2 ;  /* 0x000000080000780c */ /* 0x040fe40001744270 */
[----:B------:R-:W-:Y:S02]  /*4860*/  F2FP.F16.F32.PACK_AB R50, RZ, R50 ;  /* 0x00000032ff32723e */ /* 0x000fe400000000ff */
[----:B------:R-:W-:Y:S01]  /*4870*/  F2FP.F16.F32.PACK_AB R51, RZ, R51 ;  /* 0x00000033ff33723e */ /* 0x000fe200000000ff */
[----:B------:R-:W-:Y:S01]  /*4880*/  @P5 STG.E.U16 desc[UR36][R4.64+0x60], R48 ;  /* 0x0000603004005986 */ /* 0x000fe2000c101524 */
[----:B------:R-:W-:-:S02]  /*4890*/  ISETP.GT.AND P5, PT, R0, RZ, P0 ;  /* 0x000000ff0000720c */ /* 0x000fc400007a4270 */
[C---:B------:R-:W-:Y:S01]  /*48a0*/  ISETP.GT.AND P0, PT, R0.reuse, 0x8, P0 ;  /* 0x000000080000780c */ /* 0x040fe20000704270 */
[----:B------:R-:W-:Y:S01]  /*48b0*/  @P4 STG.E.U16 desc[UR36][R4.64+0x62], R49 ;  /* 0x0000623104004986 */ /* 0x000fe2000c101524 */
[C---:B------:R-:W-:Y:S02]  /*48c0*/  ISETP.GT.AND P4, PT, R0.reuse, RZ, P1 ;  /* 0x000000ff0000720c */ /* 0x040fe40000f84270 */
[----:B------:R-:W-:Y:S01]  /*48d0*/  ISETP.GT.AND P1, PT, R0, 0x8, P1 ;  /* 0x000000080000780c */ /* 0x000fe20000f24270 */
[----:B------:R-:W-:Y:S01]  /*48e0*/  @P3 STG.E.U16 desc[UR36][R6.64+0x60], R50 ;  /* 0x0000603206003986 */ /* 0x000fe2000c101524 */
[----:B------:R-:W-:Y:S02]  /*48f0*/  F2FP.F16.F32.PACK_AB R52, RZ, R52 ;  /* 0x00000034ff34723e */ /* 0x000fe400000000ff */
[----:B------:R-:W-:Y:S01]  /*4900*/  F2FP.F16.F32.PACK_AB R53, RZ, R53 ;  /* 0x00000035ff35723e */ /* 0x000fe200000000ff */
[----:B------:R-:W-:Y:S01]  /*4910*/  @P2 STG.E.U16 desc[UR36][R6.64+0x62], R51 ;  /* 0x0000623306002986 */ /* 0x000fe2000c101524 */
[----:B------:R-:W-:-:S02]  /*4920*/  F2FP.F16.F32.PACK_AB R54, RZ, R54 ;  /* 0x00000036ff36723e */ /* 0x000fc400000000ff */
[----:B------:R-:W-:-:S03]  /*4930*/  F2FP.F16.F32.PACK_AB R55, RZ, R55 ;  /* 0x00000037ff37723e */ /* 0x000fc600000000ff */
[----:B------:R-:W-:Y:S04]  /*4940*/  @P4 STG.E.U16 desc[UR36][R4.64+0x70], R52 ;  /* 0x0000703404004986 */ /* 0x000fe8000c101524 */
[----:B------:R0:W-:Y:S02]  /*4950*/  @P5 STG.E.U16 desc[UR36][R4.64+0x72], R53 ;  /* 0x0000723504005986 */ /* 0x0001e4000c101524 */
[----:B0-----:R-:W-:Y:S02]  /*4960*/  @P1 IMAD.MOV.U32 R4, RZ, RZ, R6 ;  /* 0x000000ffff041224 */ /* 0x001fe400078e0006 */
[----:B------:R-:W-:-:S05]  /*4970*/  @P1 IMAD.MOV.U32 R5, RZ, RZ, R7 ;  /* 0x000000ffff051224 */ /* 0x000fca00078e0007 */
[----:B------:R0:W-:Y:S04]  /*4980*/  @P1 STG.E.U16 desc[UR36][R4.64+0x70], R54 ;  /* 0x0000703604001986 */ /* 0x0001e8000c101524 */
[----:B------:R0:W-:Y:S02]  /*4990*/  @P0 STG.E.U16 desc[UR36][R6.64+0x72], R55 ;  /* 0x0000723706000986 */ /* 0x0001e4000c101524 */
.L_x_100:
[----:B------:R-:W-:Y:S05]  /*49a0*/  BSYNC B0 ;  /* 0x0000000000007941 */ /* 0x000fea0003800000 */
.L_x_38:
[----:B0-----:R-:W2:Y:S01]  /*49b0*/  LDL.64 R4, [R1] ;  /* 0x0000000001047983 */ /* 0x001ea20000100a00 */
[----:B------:R-:W-:Y:S01]  /*49c0*/  ULDC.64 UR4, c[0x0][0x650] ;  /* 0x0001940000047ab9 */ /* 0x000fe20000000a00 */
[----:B------:R-:W-:Y:S02]  /*49d0*/  IMAD.U32 R0, RZ, RZ, UR44 ;  /* 0x0000002cff007e24 */ /* 0x000fe4000f8e00ff */
[----:B------:R-:W-:Y:S02]  /*49e0*/  IMAD.MOV.U32 R22, RZ, RZ, -0x1 ;  /* 0xffffffffff167424 */ /* 0x000fe400078e00ff */
[----:B------:R0:W-:Y:S01]  /*49f0*/  SYNCS.ARRIVE.TRANS64.A1T0 RZ, [R0+UR48], RZ ;  /* 0x000000ff00ff79a7 */ /* 0x0001e20008100030 */
[----:B------:R-:W-:Y:S02]  /*4a00*/  IMAD.MOV.U32 R18, RZ, RZ, -0x1 ;  /* 0xffffffffff127424 */ /* 0x000fe400078e00ff */
[----:B------:R-:W-:Y:S01]  /*4a10*/  IMAD.MOV.U32 R19, RZ, RZ, -0x1 ;  /* 0xffffffffff137424 */ /* 0x000fe200078e00ff */
[----:B0-----:R-:W-:-:S02]  /*4a20*/  PRMT R0, RZ, 0x7610, R0 ;  /* 0x00007610ff007816 */ /* 0x001fc40000000000 */
[----:B--2---:R-:W-:-:S05]  /*4a30*/  LEA R16, P0, R4, R16, 0x1 ;  /* 0x0000001004107211 */ /* 0x004fca00078008ff */
[----:B------:R-:W-:Y:S01]  /*4a40*/  IMAD.X R17, R68, 0x1, R17, P0 ;  /* 0x0000000144117824 */ /* 0x000fe200000e0611 */
[----:B------:R-:W-:-:S04]  /*4a50*/  ISETP.GE.U32.AND P0, PT, R16, UR4, PT ;  /* 0x0000000410007c0c */ /* 0x000fc8000bf06070 */
[----:B------:R-:W-:-:S13]  /*4a60*/  ISETP.GE.U32.AND.EX P0, PT, R17, UR5, PT, P0 ;  /* 0x0000000511007c0c */ /* 0x000fda000bf06100 */
[----:B------:R-:W-:Y:S05]  /*4a70*/  @P0 BRA `(.L_x_101) ;  /* 0x00000004004c0947 */ /* 0x000fea0003800000 */
[----:B------:R-:W0:Y:S01]  /*4a80*/  LDC.64 R10, c[0x0][0x628] ;  /* 0x00018a00ff0a7b82 */ /* 0x000e220000000a00 */
[----:B------:R-:W2:Y:S01]  /*4a90*/  S2R R12, SR_CTAID.X ;  /* 0x00000000000c7919 */ /* 0x000ea20000002500 */
[----:B-1-34-:R-:W-:Y:S02]  /*4aa0*/  IMAD.MOV.U32 R8, RZ, RZ, R16 ;  /* 0x000000ffff087224 */ /* 0x01afe400078e0010 */
[----:B------:R-:W-:Y:S01]  /*4ab0*/  IMAD.MOV.U32 R9, RZ, RZ, R17 ;  /* 0x000000ffff097224 */ /* 0x000fe200078e0011 */
[----:B------:R-:W1:Y:S03]  /*4ac0*/  S2R R18, SR_CTAID.Y ;  /* 0x0000000000127919 */ /* 0x000e660000002600 */
[----:B------:R-:W3:Y:S08]  /*4ad0*/  LDC R0, c[0x0][0x630] ;  /* 0x00018c00ff007b82 */ /* 0x000ef00000000800 */
[----:B------:R-:W4:Y:S01]  /*4ae0*/  LDC.64 R14, c[0x0][0x620] ;  /* 0x00018800ff0e7b82 */ /* 0x000f220000000a00 */
[----:B0-----:R-:W-:-:S04]  /*4af0*/  ISETP.NE.U32.AND P0, PT, R10, RZ, PT ;  /* 0x000000ff0a00720c */ /* 0x001fc80003f05070 */
[----:B------:R-:W-:-:S13]  /*4b00*/  ISETP.NE.AND.EX P0, PT, R11, RZ, PT, P0 ;  /* 0x000000ff0b00720c */ /* 0x000fda0003f05300 */
[----:B-1234-:R-:W-:Y:S05]  /*4b10*/  @!P0 BRA `(.L_x_102) ;  /* 0x0000000000288947 */ /* 0x01efea0003800000 */
[----:B------:R-:W0:Y:S02]  /*4b20*/  LDC R3, c[0x0][0x634] ;  /* 0x00018d00ff037b82 */ /* 0x000e240000000800 */
[----:B0-----:R-:W-:-:S05]  /*4b30*/  IADD3 R3, P0, R16, R3, RZ ;  /* 0x0000000310037210 */ /* 0x001fca0007f1e0ff */
        /* <DEDUP_REMOVED lines=8> */
.L_x_102:
[-CC-:B------:R-:W-:Y:S01]  /*4bc0*/  SHF.R.U64 R19, R8, R0.reuse, R9.reuse ;  /* 0x0000000008137219 */ /* 0x180fe20000001209 */
[----:B------:R-:W0:Y:S01]  /*4bd0*/  LDC.64 R24, c[0x0][0x640] ;  /* 0x00019000ff187b82 */ /* 0x000e220000000a00 */
[----:B------:R-:W-:Y:S01]  /*4be0*/  SHF.R.U32.HI R0, RZ, R0, R9 ;  /* 0x00000000ff007219 */ /* 0x000fe20000011609 */
[----:B------:R-:W-:Y:S01]  /*4bf0*/  ULDC UR4, c[0x0][0x150] ;  /* 0x0000540000047ab9 */ /* 0x000fe20000000800 */
[----:B------:R-:W-:Y:S02]  /*4c00*/  IADD3 R3, P0, RZ, -R19, RZ ;  /* 0x80000013ff037210 */ /* 0x000fe40007f1e0ff */
[----:B------:R-:W-:-:S03]  /*4c10*/  I2FP.F32.U32 R7, R12 ;  /* 0x0000000c00077245 */ /* 0x000fc60000201000 */
[----:B------:R-:W1:Y:S01]  /*4c20*/  LDC R6, c[0x0][0x618] ;  /* 0x00018600ff067b82 */ /* 0x000e620000000800 */
[----:B------:R-:W-:Y:S02]  /*4c30*/  IMAD.X R5, RZ, RZ, ~R0, P0 ;  /* 0x000000ffff057224 */ /* 0x000fe400000e0e00 */
[----:B------:R-:W-:Y:S01]  /*4c40*/  FMUL R7, R7, UR4 ;  /* 0x0000000407077c20 */ /* 0x000fe20008400000 */
[----:B------:R-:W-:Y:S01]  /*4c50*/  ULDC UR4, c[0x0][0x154] ;  /* 0x0000550000047ab9 */ /* 0x000fe20000000800 */
[-C--:B------:R-:W-:Y:S02]  /*4c60*/  IMAD R0, R5, R14.reuse, RZ ;  /* 0x0000000e05007224 */ /* 0x080fe400078e02ff */
[C---:B------:R-:W-:Y:S01]  /*4c70*/  IMAD.WIDE.U32 R4, R3.reuse, R14, R16 ;  /* 0x0000000e03047225 */ /* 0x040fe200078e0010 */
[----:B------:R-:W2:Y:S01]  /*4c80*/  LDC R8, c[0x0][0x608] ;  /* 0x00018200ff087b82 */ /* 0x000ea20000000800 */
[----:B------:R-:W3:Y:S02]  /*4c90*/  F2I.U32.TRUNC.NTZ R7, R7 ;  /* 0x0000000700077305 */ /* 0x000ee4000020f000 */
[----:B------:R-:W-:Y:S01]  /*4ca0*/  IMAD R3, R3, R15, R0 ;  /* 0x0000000f03037224 */ /* 0x000fe200078e0200 */
[----:B------:R-:W-:-:S03]  /*4cb0*/  I2FP.F32.U32 R0, R18 ;  /* 0x0000001200007245 */ /* 0x000fc60000201000 */
[----:B------:R-:W-:Y:S01]  /*4cc0*/  IMAD.IADD R3, R5, 0x1, R3 ;  /* 0x0000000105037824 */ /* 0x000fe200078e0203 */
[----:B------:R-:W4:Y:S01]  /*4cd0*/  LDC R11, c[0x0][0x658] ;  /* 0x00019600ff0b7b82 */ /* 0x000f220000000800 */
[----:B0-----:R-:W-:-:S04]  /*4ce0*/  ISETP.NE.U32.AND P0, PT, R24, RZ, PT ;  /* 0x000000ff1800720c */ /* 0x001fc80003f05070 */
[----:B------:R-:W-:-:S03]  /*4cf0*/  ISETP.NE.AND.EX P0, PT, R25, RZ, PT, P0 ;  /* 0x000000ff1900720c */ /* 0x000fc60003f05300 */
[----:B------:R-:W0:Y:S01]  /*4d00*/  LDC R9, c[0x0][0x144] ;  /* 0x00005100ff097b82 */ /* 0x000e220000000800 */
[-C--:B-1----:R-:W-:Y:S01]  /*4d10*/  SHF.R.U64 R10, R4, R6.reuse, R3 ;  /* 0x00000006040a7219 */ /* 0x082fe20000001203 */
[----:B---3--:R-:W-:Y:S01]  /*4d20*/  IMAD.MOV R7, RZ, RZ, -R7 ;  /* 0x000000ffff077224 */ /* 0x008fe200078e0a07 */
[----:B------:R-:W-:Y:S01]  /*4d30*/  SHF.R.U32.HI R3, RZ, R6, R3 ;  /* 0x00000006ff037219 */ /* 0x000fe20000011603 */
[----:B------:R-:W-:-:S04]  /*4d40*/  FMUL R6, R0, UR4 ;  /* 0x0000000400067c20 */ /* 0x000fc80008400000 */
[----:B------:R-:W1:Y:S01]  /*4d50*/  LDC R21, c[0x0][0x148] ;  /* 0x00005200ff157b82 */ /* 0x000e620000000800 */
[----:B------:R3:W0:Y:S01]  /*4d60*/  F2I.U32.TRUNC.NTZ R14, R6 ;  /* 0x00000006000e7305 */ /* 0x000622000020f000 */
[-CC-:B--2---:R-:W-:Y:S02]  /*4d70*/  SHF.R.U64 R13, R10, R8.reuse, R3.reuse ;  /* 0x000000080a0d7219 */ /* 0x184fe40000001203 */
[----:B------:R-:W-:-:S04]  /*4d80*/  SHF.R.U32.HI R0, RZ, R8, R3 ;  /* 0x00000008ff007219 */ /* 0x000fc80000011603 */
[----:B-----5:R-:W2:Y:S01]  /*4d90*/  LDC R20, c[0x0][0x648] ;  /* 0x00019200ff147b82 */ /* 0x020ea20000000800 */
[-CC-:B----4-:R-:W-:Y:S02]  /*4da0*/  SHF.R.U64 R15, R13, R11.reuse, R0.reuse ;  /* 0x0000000b0d0f7219 */ /* 0x190fe40000001200 */
[----:B------:R-:W-:-:S03]  /*4db0*/  SHF.R.U32.HI R5, RZ, R11, R0 ;  /* 0x0000000bff057219 */ /* 0x000fc60000011600 */
[----:B------:R-:W-:Y:S02]  /*4dc0*/  IMAD.MOV.U32 R4, RZ, RZ, R15 ;  /* 0x000000ffff047224 */ /* 0x000fe400078e000f */
[----:B------:R-:W4:Y:S01]  /*4dd0*/  LDC R26, c[0x0][0x638] ;  /* 0x00018e00ff1a7b82 */ /* 0x000f220000000800 */
[----:B0-----:R-:W-:-:S07]  /*4de0*/  IMAD R22, R9, R7, R12 ;  /* 0x0000000709167224 */ /* 0x001fce00078e020c */
[----:B------:R-:W0:Y:S08]  /*4df0*/  LDC R27, c[0x0][0x610] ;  /* 0x00018400ff1b7b82 */ /* 0x000e300000000800 */
[----:B------:R-:W0:Y:S01]  /*4e00*/  LDC R28, c[0x0][0x600] ;  /* 0x00018000ff1c7b82 */ /* 0x000e220000000800 */
[----:B-123--:R-:W-:Y:S05]  /*4e10*/  @!P0 BRA `(.L_x_103) ;  /* 0x0000000000288947 */ /* 0x00efea0003800000 */
[----:B------:R-:W1:Y:S02]  /*4e20*/  LDC R0, c[0x0][0x64c] ;  /* 0x00019300ff007b82 */ /* 0x000e640000000800 */
[----:B-1----:R-:W-:-:S05]  /*4e30*/  IADD3 R3, P0, R15, R0, RZ ;  /* 0x000000000f037210 */ /* 0x002fca0007f1e0ff */
        /* <DEDUP_REMOVED lines=8> */
.L_x_103:
[----:B------:R-:W-:Y:S01]  /*4ec0*/  ISETP.NE.AND P0, PT, R2, 0x1, PT ;  /* 0x000000010200780c */ /* 0x000fe20003f05270 */
[----:B------:R-:W-:Y:S01]  /*4ed0*/  IMAD.MOV R14, RZ, RZ, -R14 ;  /* 0x000000ffff0e7224 */ /* 0x000fe200078e0a0e */
[----:B------:R-:W-:Y:S02]  /*4ee0*/  SHF.R.U64 R0, R4, R20, R5 ;  /* 0x0000001404007219 */ /* 0x000fe40000001205 */
[----:B------:R-:W-:Y:S02]  /*4ef0*/  LOP3.LUT R3, R13, R70, RZ, 0xc0, !PT ;  /* 0x000000460d037212 */ /* 0x000fe400078ec0ff */
[----:B------:R-:W-:Y:S01]  /*4f00*/  LOP3.LUT R5, R10, R69, RZ, 0xc0, !PT ;  /* 0x000000450a057212 */ /* 0x000fe200078ec0ff */
[----:B------:R-:W-:Y:S02]  /*4f10*/  IMAD.MOV R4, RZ, RZ, -R0 ;  /* 0x000000ffff047224 */ /* 0x000fe400078e0a00 */
[----:B------:R-:W-:Y:S02]  /*4f20*/  IMAD R3, R66, R0, R3 ;  /* 0x0000000042037224 */ /* 0x000fe400078e0203 */
[----:B----4-:R-:W-:-:S02]  /*4f30*/  IMAD R0, R4, R26, R15 ;  /* 0x0000001a04007224 */ /* 0x010fc400078e020f */
[----:B------:R-:W-:Y:S02]  /*4f40*/  @P0 IMAD R22, R21, R14, R18 ;  /* 0x0000000e15160224 */ /* 0x000fe400078e0212 */
[----:B------:R-:W-:Y:S02]  /*4f50*/  IMAD.MOV.U32 R4, RZ, RZ, 0x1 ;  /* 0x00000001ff047424 */ /* 0x000fe400078e00ff */
[----:B0-----:R-:W-:Y:S02]  /*4f60*/  IMAD R22, R3, R27, R22 ;  /* 0x0000001b03167224 */ /* 0x001fe400078e0216 */
[----:B------:R-:W-:Y:S01]  /*4f70*/  IMAD R3, R0, R28, R5 ;  /* 0x0000001c00037224 */ /* 0x000fe200078e0205 */
[----:B------:R-:W-:-:S04]  /*4f80*/  PRMT R0, R4, 0x7610, R0 ;  /* 0x0000761004007816 */ /* 0x000fc80000000000 */
[----:B------:R-:W-:Y:S02]  /*4f90*/  SEL R18, R3, R22, !P0 ;  /* 0x0000001603127207 */ /* 0x000fe40004000000 */
[----:B------:R-:W-:-:S07]  /*4fa0*/  SEL R22, R22, R3, !P0 ;  /* 0x0000000316167207 */ /* 0x000fce0004000000 */
.L_x_101:
[----:B------:R-:W-:Y:S01]  /*4fb0*/  UIMAD.WIDE.U32 UR4, UR38, 0x24924925, URZ ;  /* 0x24924925260478a5 */ /* 0x000fe2000f8e003f */
[----:B------:R-:W-:Y:S02]  /*4fc0*/  LOP3.LUT P0, RZ, R0, 0xff, RZ, 0xc0, !PT ;  /* 0x000000ff00ff7812 */ /* 0x000fe4000780c0ff */
[----:B------:R-:W-:Y:S01]  /*4fd0*/  LOP3.LUT R75, R75, 0x1, RZ, 0x3c, !PT ;  /* 0x000000014b4b7812 */ /* 0x000fe200078e3cff */
[----:B------:R-:W-:-:S04]  /*4fe0*/  UIADD3 UR4, UR38, -UR5, URZ ;  /* 0x8000000526047290 */ /* 0x000fc8000fffe03f */
[----:B------:R-:W-:-:S04]  /*4ff0*/  ULEA.HI UR4, UR4, UR5, URZ, 0x1f ;  /* 0x0000000504047291 */ /* 0x000fc8000f8ff83f */
[----:B------:R-:W-:-:S04]  /*5000*/  USHF.R.U32.HI UR4, URZ, 0x2, UR4 ;  /* 0x000000023f047899 */ /* 0x000fc80008011604 */
[----:B------:R-:W-:Y:S01]  /*5010*/  UIMAD UR38, UR4, -0x7, UR38 ;  /* 0xfffffff9042678a4 */ /* 0x000fe2000f8e0226 */
[----:B------:R-:W-:Y:S11]  /*5020*/  @P0 BRA `(.L_x_104) ;  /* 0xffffffc800140947 */ /* 0x000ff6000383ffff */
[----:B------:R-:W-:Y:S05]  /*5030*/  EXIT ;  /* 0x000000000000794d */ /* 0x000fea0003800000 */
.L_x_17:
[----:B------:R-:W-:-:S08]  /*5040*/  ISETP.NE.AND P0, PT, R9, RZ, PT ;  /* 0x000000ff0900720c */ /* 0x000fd00003f05270 */
[----:B0-----:R-:W0:-:S00]  /*5050*/  USETMAXREG.DEALLOC.CTAPOOL 0x28 ;  /* 0x00000028000079c8 */ /* 0x001e0000080e0500 */
[----:B------:R-:W-:Y:S05]  /*5060*/  @P0 EXIT ;  /* 0x000000000000094d */ /* 0x000fea0003800000 */
[----:B0-----:R-:W-:Y:S01]  /*5070*/  LOP3.LUT P0, RZ, R3, 0xff, RZ, 0xc0, !PT ;  /* 0x000000ff03ff7812 */ /* 0x001fe2000780c0ff */
[----:B------:R-:W-:Y:S02]  /*5080*/  IMAD.MOV.U32 R3, RZ, RZ, 0x1 ;  /* 0x00000001ff037424 */ /* 0x000fe400078e00ff */
[----:B------:R-:W-:-:S10]  /*5090*/  IMAD.MOV.U32 R8, RZ, RZ, RZ ;  /* 0x000000ffff087224 */ /* 0x000fd400078e00ff */
[----:B------:R-:W-:Y:S05]  /*50a0*/  @!P0 BRA `(.L_x_105) ;  /* 0x0000000c00648947 */ /* 0x000fea0003800000 */
[----:B------:R-:W0:Y:S01]  /*50b0*/  S2R R12, SR_CgaCtaId ;  /* 0x00000000000c7919 */ /* 0x000e220000008800 */
[----:B------:R-:W-:Y:S01]  /*50c0*/  LOP3.LUT P0, RZ, R4, 0x1f, RZ, 0xc0, !PT ;  /* 0x0000001f04ff7812 */ /* 0x000fe2000780c0ff */
[----:B------:R-:W-:Y:S01]  /*50d0*/  ULDC UR5, c[0x0][0x658] ;  /* 0x0001960000057ab9 */ /* 0x000fe20000000800 */
[----:B------:R-:W-:Y:S01]  /*50e0*/  UMOV UR6, 0xffffffff ;  /* 0xffffffff00067882 */ /* 0x000fe20000000000 */
[----:B------:R-:W-:Y:S01]  /*50f0*/  BSSY B0, `(.L_x_105) ;  /* 0x00000d4000007945 */ /* 0x000fe20003800000 */
[----:B------:R-:W-:Y:S01]  /*5100*/  USHF.L.U32 UR6, UR6, UR5, URZ ;  /* 0x0000000506067299 */ /* 0x000fe2000800063f */
[C---:B------:R-:W-:Y:S01]  /*5110*/  ISETP.NE.AND P2, PT, R5.reuse, RZ, PT ;  /* 0x000000ff0500720c */ /* 0x040fe20003f45270 */
[----:B------:R-:W-:Y:S01]  /*5120*/  IMAD.MOV.U32 R10, RZ, RZ, 0x1 ;  /* 0x00000001ff0a7424 */ /* 0x000fe200078e00ff */
[----:B------:R-:W-:Y:S01]  /*5130*/  ISETP.NE.OR P0, PT, R5, RZ, !P0 ;  /* 0x000000ff0500720c */ /* 0x000fe20004705670 */
[----:B------:R-:W-:Y:S01]  /*5140*/  IMAD.MOV.U32 R3, RZ, RZ, 0x1 ;  /* 0x00000001ff037424 */ /* 0x000fe200078e00ff */
[----:B------:R-:W-:Y:S01]  /*5150*/  LOP3.LUT R9, R23, 0x2, RZ, 0xfc, !PT ;  /* 0x0000000217097812 */ /* 0x000fe200078efcff */
[----:B------:R-:W-:Y:S01]  /*5160*/  IMAD.MOV.U32 R8, RZ, RZ, RZ ;  /* 0x000000ffff087224 */ /* 0x000fe200078e00ff */
[----:B------:R-:W-:Y:S01]  /*5170*/  ULDC UR4, c[0x0][0x600] ;  /* 0x0001800000047ab9 */ /* 0x000fe20000000800 */
[----:B------:R-:W-:Y:S01]  /*5180*/  UMOV UR7, 0x1 ;  /* 0x0000000100077882 */ /* 0x000fe20000000000 */
[----:B------:R-:W-:-:S02]  /*5190*/  UIADD3 UR21, UR40, 0x1, URZ ;  /* 0x0000000128157890 */ /* 0x000fc4000fffe03f */
[----:B------:R-:W-:Y:S02]  /*51a0*/  UIADD3 UR4, UR4, -0x1, URZ ;  /* 0xffffffff04047890 */ /* 0x000fe4000fffe03f */
[----:B------:R-:W-:Y:S02]  /*51b0*/  USHF.L.U32 UR5, UR7, UR5, URZ ;  /* 0x0000000507057299 */ /* 0x000fe4000800063f */
[----:B------:R-:W-:Y:S01]  /*51c0*/  ULOP3.LUT UR13, URZ, UR6, URZ, 0x33, !UPT ;  /* 0x000000063f0d7292 */ /* 0x000fe2000f8e333f */
[----:B------:R-:W-:Y:S01]  /*51d0*/  ULDC.64 UR22, c[0x0][0x198] ;  /* 0x0000660000167ab9 */ /* 0x000fe20000000a00 */
[C---:B0-----:R-:W-:Y:S02]  /*51e0*/  IMAD.SHL.U32 R11, R12.reuse, 0x20, RZ ;  /* 0x000000200c0b7824 */ /* 0x041fe400078e00ff */
[----:B------:R-:W-:-:S03]  /*51f0*/  IMAD.SHL.U32 R12, R12, 0x800, RZ ;  /* 0x000008000c0c7824 */ /* 0x000fc600078e00ff */
[----:B------:R-:W-:Y:S02]  /*5200*/  LOP3.LUT R11, R11, 0x20, RZ, 0xc0, !PT ;  /* 0x000000200b0b7812 */ /* 0x000fe400078ec0ff */
[----:B------:R-:W-:-:S07]  /*5210*/  LOP3.LUT R12, R12, 0x800, RZ, 0xc0, !PT ;  /* 0x000008000c0c7812 */ /* 0x000fce00078ec0ff */
.L_x_117:
[----:B------:R-:W-:-:S03]  /*5220*/  UMOV UR6, 0xffffffff ;  /* 0xffffffff00067882 */ /* 0x000fc60000000000 */
[----:B------:R-:W-:Y:S05]  /*5230*/  BRA.DIV UR6, `(.L_x_106) ;  /* 0x0000001206887947 */ /* 0x000fea000b800000 */
[----:B------:R-:W-:-:S13]  /*5240*/  ELECT P6, URZ, PT ;  /* 0x00000000003f782f */ /* 0x000fda00038c0000 */
.L_x_133:
[----:B------:R-:W0:Y:S01]  /*5250*/  LDC R4, c[0x0][0x28c] ;  /* 0x0000a300ff047b82 */ /* 0x000e220000000800 */
[----:B------:R-:W-:Y:S01]  /*5260*/  BSSY B1, `(.L_x_107) ;  /* 0x0000045000017945 */ /* 0x000fe20003800000 */
[----:B0-----:R-:W-:-:S13]  /*5270*/  ISETP.LT.OR P6, PT, R4, 0x1, !P6 ;  /* 0x000000010400780c */ /* 0x001fda00077c1670 */
[----:B------:R-:W-:Y:S05]  /*5280*/  @P6 BRA `(.L_x_108) ;  /* 0x0000000400086947 */ /* 0x000fea0003800000 */
[----:B------:R-:W-:Y:S02]  /*5290*/  IMAD.SHL.U32 R22, R22, 0x40, RZ ;  /* 0x0000004016167824 */ /* 0x000fe400078e00ff */
[----:B------:R-:W-:Y:S02]  /*52a0*/  IMAD R18, R18, 0x40, R11 ;  /* 0x0000004012127824 */ /* 0x000fe400078e020b */
[----:B------:R-:W-:Y:S02]  /*52b0*/  IMAD.MOV.U32 R15, RZ, RZ, RZ ;  /* 0x000000ffff0f7224 */ /* 0x000fe400078e00ff */
[----:B------:R-:W-:Y:S02]  /*52c0*/  IMAD.U32 R20, RZ, RZ, UR21 ;  /* 0x00000015ff147e24 */ /* 0x000fe4000f8e00ff */
[----:B------:R-:W-:Y:S02]  /*52d0*/  IMAD.MOV.U32 R4, RZ, RZ, R3 ;  /* 0x000000ffff047224 */ /* 0x000fe400078e0003 */
[----:B------:R-:W-:-:S07]  /*52e0*/  IMAD.MOV.U32 R5, RZ, RZ, R8 ;  /* 0x000000ffff057224 */ /* 0x000fce00078e0008 */
.L_x_112:
[----:B------:R-:W0:Y:S01]  /*52f0*/  S2R R7, SR_CgaCtaId ;  /* 0x0000000000077919 */ /* 0x000e220000008800 */
[----:B------:R-:W-:-:S04]  /*5300*/  MOV R6, 0x400 ;  /* 0x0000040000067802 */ /* 0x000fc80000000f00 */
[----:B0-----:R-:W-:Y:S02]  /*5310*/  LEA R14, R7, R6, 0x18 ;  /* 0x00000006070e7211 */ /* 0x001fe400078ec0ff */
[----:B------:R-:W-:Y:S01]  /*5320*/  SHF.L.U32 R6, R4, 0x1f, RZ ;  /* 0x0000001f04067819 */ /* 0x000fe200000006ff */
[----:B------:R-:W0:Y:S02]  /*5330*/  @!P2 LDC R7, c[0x0][0x500] ;  /* 0x00014000ff07ab82 */ /* 0x000e240000000800 */
[----:B------:R-:W-:-:S04]  /*5340*/  IMAD R13, R5, 0x8, R14 ;  /* 0x00000008050d7824 */ /* 0x000fc800078e020e */
[----:B------:R-:W1:Y:S02]  /*5350*/  SYNCS.PHASECHK.TRANS64.TRYWAIT P1, [R13+URZ+0x38], R6 ;  /* 0x000038060d0075a7 */ /* 0x000e64000802017f */
[----:B-1----:R-:W-:Y:S05]  /*5360*/  @!P1 BRA `(.L_x_109) ;  /* 0x00000010005c9947 */ /* 0x002fea0003800000 */
.L_x_134:
[----:B-1----:R-:W-:Y:S01]  /*5370*/  PRMT R6, R9, 0x9910, RZ ;  /* 0x0000991009067816 */ /* 0x002fe200000000ff */
[----:B0-----:R0:W-:Y:S03]  /*5380*/  @!P2 SYNCS.ARRIVE.TRANS64 RZ, [R13+URZ], R7 ;  /* 0x000000070dffa9a7 */ /* 0x0011e6000800003f */
[----:B------:R-:W-:-:S13]  /*5390*/  ISETP.NE.AND P1, PT, R6, 0x2, PT ;  /* 0x000000020600780c */ /* 0x000fda0003f25270 */
[----:B0-----:R-:W-:Y:S05]  /*53a0*/  @P1 BRA `(.L_x_110) ;  /* 0x0000000000041947 */ /* 0x001fea0003800000 */
[----:B------:R-:W-:Y:S01]  /*53b0*/  BPT.TRAP 0x1 ;  /* 0x000000040000795c */ /* 0x000fe20000300000 */
.L_x_110:
[----:B------:R-:W-:Y:S05]  /*53c0*/  @P0 BRA `(.L_x_111) ;  /* 0x0000000000040947 */ /* 0x000fea0003800000 */
[----:B------:R-:W-:Y:S01]  /*53d0*/  BPT.TRAP 0x1 ;  /* 0x000000040000795c */ /* 0x000fe20000300000 */
.L_x_111:
[----:B------:R-:W-:Y:S01]  /*53e0*/  IMAD R6, R5, 0x4000, R14 ;  /* 0x0000400005067824 */ /* 0x000fe200078e020e */
[----:B------:R-:W-:Y:S01]  /*53f0*/  R2UR UR34, R15 ;  /* 0x000000000f2272ca */ /* 0x000fe200000e0000 */
[----:B------:R-:W-:Y:S01]  /*5400*/  VIADD R20, R20, 0xffffffff ;  /* 0xffffffff14147836 */ /* 0x000fe20000000000 */
[----:B------:R-:W-:Y:S01]  /*5410*/  R2UR UR33, R13 ;  /* 0x000000000d2172ca */ /* 0x000fe200000e0000 */
[----:B------:R-:W-:Y:S01]  /*5420*/  UIADD3 UR6, UP0, UR22, 0xf0, URZ ;  /* 0x000000f016067890 */ /* 0x000fe2000ff1e03f */
[----:B------:R-:W-:Y:S01]  /*5430*/  R2UR UR24, R6 ;  /* 0x00000000061872ca */ /* 0x000fe200000e0000 */
[----:B------:R-:W-:Y:S01]  /*5440*/  IMAD R6, R5, 0x2000, R12 ;  /* 0x0000200005067824 */ /* 0x000fe200078e020c */
[----:B------:R-:W-:Y:S01]  /*5450*/  R2UR UR36, R19 ;  /* 0x00000000132472ca */ /* 0x000fe200000e0000 */
[----:B------:R-:W-:Y:S01]  /*5460*/  UIADD3 UR30, UP1, UR22, 0x1f0, URZ ;  /* 0x000001f0161e7890 */ /* 0x000fe2000ff3e03f */
[----:B------:R-:W-:Y:S01]  /*5470*/  R2UR UR35, R22 ;  /* 0x00000000162372ca */ /* 0x000fe200000e0000 */
[----:B------:R-:W-:Y:S01]  /*5480*/  IMAD R6, R6, 0x2, R14 ;  /* 0x0000000206067824 */ /* 0x000fe200078e020e */
[----:B------:R-:W-:Y:S01]  /*5490*/  R2UR UR19, R18 ;  /* 0x00000000121372ca */ /* 0x000fe200000e0000 */
[----:B------:R-:W-:Y:S01]  /*54a0*/  UIADD3.X UR7, URZ, UR23, URZ, UP0, !UPT ;  /* 0x000000173f077290 */ /* 0x000fe200087fe43f */
[----:B------:R-:W-:Y:S01]  /*54b0*/  ISETP.GT.AND P3, PT, R20, 0x1, PT ;  /* 0x000000011400780c */ /* 0x000fe20003f64270 */
[----:B------:R-:W-:Y:S01]  /*54c0*/  UIADD3 UR26, UR34, 0x40, URZ ;  /* 0x00000040221a7890 */ /* 0x000fe2000fffe03f */
[----:B------:R-:W-:Y:S01]  /*54d0*/  R2UR UR8, R6 ;  /* 0x00000000060872ca */ /* 0x000fe200000e0000 */
[----:B------:R-:W-:Y:S01]  /*54e0*/  UIADD3.X UR31, URZ, UR23, URZ, UP1, !UPT ;  /* 0x000000173f1f7290 */ /* 0x000fe20008ffe43f */
[----:B------:R-:W-:Y:S01]  /*54f0*/  VIADD R5, R5, 0x1 ;  /* 0x0000000105057836 */ /* 0x000fe20000000000 */
[----:B------:R-:W-:Y:S01]  /*5500*/  UIADD3 UR32, UR24, 0x180, URZ ;  /* 0x0000018018207890 */ /* 0x000fe2000fffe03f */
[----:B------:R-:W-:Y:S01]  /*5510*/  VIADD R15, R15, 0x80 ;  /* 0x000000800f0f7836 */ /* 0x000fe20000000000 */
[----:B------:R-:W-:Y:S01]  /*5520*/  UIADD3 UR24, UR24, 0x2180, URZ ;  /* 0x0000218018187890 */ /* 0x000fe2000fffe03f */
[----:B------:R-:W-:Y:S01]  /*5530*/  UMOV UR14, 0x0 ;  /* 0x00000000000e7882 */ /* 0x000fe20000000000 */
[----:B------:R-:W-:Y:S01]  /*5540*/  UMOV UR15, 0x10000000 ;  /* 0x10000000000f7882 */ /* 0x000fe20000000000 */
[----:B------:R-:W-:Y:S01]  /*5550*/  ISETP.NE.AND P1, PT, R5, 0x7, PT ;  /* 0x000000070500780c */ /* 0x000fe20003f25270 */
[----:B------:R-:W-:Y:S01]  /*5560*/  UMOV UR25, UR33 ;  /* 0x0000002100197c82 */ /* 0x000fe20008000000 */
[----:B------:R-:W-:Y:S01]  /*5570*/  UMOV UR28, UR36 ;  /* 0x00000024001c7c82 */ /* 0x000fe20008000000 */
[----:B------:R-:W-:-:S02]  /*5580*/  UMOV UR27, UR35 ;  /* 0x00000023001b7c82 */ /* 0x000fc40008000000 */
[----:B------:R-:W-:Y:S01]  /*5590*/  UIADD3 UR16, UR8, 0x1c180, URZ ;  /* 0x0001c18008107890 */ /* 0x000fe2000fffe03f */
[----:B------:R0:W-:Y:S01]  /*55a0*/  UTMALDG.3D [UR32], [UR6], desc[UR14] ;  /* 0x00000e20060075b4 */ /* 0x0001e20008011000 */
[----:B------:R-:W-:Y:S01]  /*55b0*/  UIADD3 UR8, UR8, 0x1e180, URZ ;  /* 0x0001e18008087890 */ /* 0x000fe2000fffe03f */
[----:B------:R-:W-:Y:S01]  /*55c0*/  SEL R7, RZ, 0x1, P1 ;  /* 0x00000001ff077807 */ /* 0x000fe20000800000 */
[----:B------:R-:W-:Y:S01]  /*55d0*/  UMOV UR29, 0x30000 ;  /* 0x00030000001d7882 */ /* 0x000fe20000000000 */
[----:B------:R-:W-:Y:S01]  /*55e0*/  UMOV UR17, UR33 ;  /* 0x0000002100117c82 */ /* 0x000fe20008000000 */
[----:B------:R-:W-:Y:S01]  /*55f0*/  UMOV UR18, UR34 ;  /* 0x0000002200127c82 */ /* 0x000fe20008000000 */
[----:B------:R-:W-:Y:S01]  /*5600*/  UMOV UR20, UR36 ;  /* 0x0000002400147c82 */ /* 0x000fe20008000000 */
[----:B------:R-:W-:Y:S01]  /*5610*/  UMOV UR9, UR33 ;  /* 0x0000002100097c82 */ /* 0x000fe20008000000 */
[----:B------:R-:W-:Y:S01]  /*5620*/  UMOV UR11, UR19 ;  /* 0x00000013000b7c82 */ /* 0x000fe20008000000 */
[----:B------:R-:W-:Y:S01]  /*5630*/  UMOV UR12, UR36 ;  /* 0x00000024000c7c82 */ /* 0x000fe20008000000 */
[----:B------:R0:W-:Y:S01]  /*5640*/  UTMALDG.3D [UR24], [UR6], desc[UR14] ;  /* 0x00000e18060075b4 */ /* 0x0001e20008011000 */
[----:B------:R-:W-:Y:S01]  /*5650*/  UMOV UR10, UR26 ;  /* 0x0000001a000a7c82 */ /* 0x000fe20008000000 */
[----:B------:R-:W-:-:S02]  /*5660*/  LOP3.LUT R4, R4, R7, RZ, 0x3c, !PT ;  /* 0x0000000704047212 */ /* 0x000fc400078e3cff */
[----:B------:R-:W-:Y:S01]  /*5670*/  SEL R5, R5, RZ, P1 ;  /* 0x000000ff05057207 */ /* 0x000fe20000800000 */
[----:B------:R0:W-:Y:S01]  /*5680*/  UTMALDG.3D.MULTICAST [UR16], [UR30], UR29, desc[UR14] ;  /* 0x00000e101e0073b4 */ /* 0x0001e2000801181d */
[----:B------:R0:W-:Y:S02]  /*5690*/  UTMALDG.3D.MULTICAST [UR8], [UR30], UR29, desc[UR14] ;  /* 0x00000e081e0073b4 */ /* 0x0001e4000801181d */
[----:B0-----:R-:W-:Y:S05]  /*56a0*/  @P3 BRA `(.L_x_112) ;  /* 0xfffffffc00103947 */ /* 0x001fea000383ffff */
.L_x_108:
[----:B------:R-:W-:Y:S05]  /*56b0*/  BSYNC B1 ;  /* 0x0000000000017941 */ /* 0x000fea0003800000 */
.L_x_107:
[----:B------:R-:W2:Y:S01]  /*56c0*/  LDL.64 R24, [R1] ;  /* 0x0000000001187983 */ /* 0x000ea20000100a00 */
[----:B------:R-:W-:Y:S01]  /*56d0*/  LOP3.LUT P4, RZ, R10, 0xff, RZ, 0xc0, !PT ;  /* 0x000000ff0aff7812 */ /* 0x000fe2000788c0ff */
[----:B------:R-:W-:Y:S01]  /*56e0*/  VIADD R13, R8, UR40 ;  /* 0x00000028080d7c36 */ /* 0x000fe20008000000 */
[----:B------:R-:W-:Y:S01]  /*56f0*/  ULDC.64 UR6, c[0x0][0x650] ;  /* 0x0001940000067ab9 */ /* 0x000fe20000000a00 */
[----:B------:R-:W-:Y:S01]  /*5700*/  IMAD.U32 R8, RZ, RZ, UR40 ;  /* 0x00000028ff087e24 */ /* 0x000fe2000f8e00ff */
[----:B------:R-:W-:Y:S01]  /*5710*/  UISETP.GE.U32.AND UP0, UPT, UR40, 0x7, UPT ;  /* 0x000000072800788c */ /* 0x000fe2000bf06070 */
[C---:B------:R-:W-:Y:S01]  /*5720*/  IMAD.WIDE.U32 R4, R13.reuse, 0x24924925, RZ ;  /* 0x249249250d047825 */ /* 0x040fe200078e00ff */
[----:B------:R-:W-:Y:S01]  /*5730*/  ISETP.GT.U32.AND P1, PT, R13, 0x6, PT ;  /* 0x000000060d00780c */ /* 0x000fe20003f24070 */
[----:B------:R-:W-:Y:S01]  /*5740*/  BSSY B1, `(.L_x_113) ;  /* 0x000006c000017945 */ /* 0x000fe20003800000 */
[----:B------:R-:W-:Y:S01]  /*5750*/  PRMT R10, RZ, 0x7610, R10 ;  /* 0x00007610ff0a7816 */ /* 0x000fe2000000000a */
[----:B------:R-:W-:Y:S01]  /*5760*/  IMAD.MOV.U32 R22, RZ, RZ, -0x1 ;  /* 0xffffffffff167424 */ /* 0x000fe200078e00ff */
[----:B------:R-:W-:Y:S01]  /*5770*/  ISETP.LT.U32.AND P1, PT, R8, 0x7, P1 ;  /* 0x000000070800780c */ /* 0x000fe20000f21070 */
[----:B------:R-:W-:Y:S01]  /*5780*/  IMAD.MOV.U32 R18, RZ, RZ, -0x1 ;  /* 0xffffffffff127424 */ /* 0x000fe200078e00ff */
[----:B------:R-:W-:Y:S01]  /*5790*/  PLOP3.LUT P3, PT, PT, PT, UP0, 0x80, 0x0 ;  /* 0x000000000000781c */ /* 0x000fe20003f6f008 */
[----:B------:R-:W0:Y:S01]  /*57a0*/  @P4 S2R R7, SR_CgaCtaId ;  /* 0x0000000000074919 */ /* 0x000e220000008800 */
[----:B------:R-:W-:Y:S01]  /*57b0*/  SEL R4, RZ, 0x1, !P1 ;  /* 0x00000001ff047807 */ /* 0x000fe20004800000 */
[----:B------:R-:W-:Y:S01]  /*57c0*/  IMAD.MOV.U32 R19, RZ, RZ, -0x1 ;  /* 0xffffffffff137424 */ /* 0x000fe200078e00ff */
[----:B------:R-:W-:-:S02]  /*57d0*/  @P4 MOV R6, 0x400 ;  /* 0x0000040000064802 */ /* 0x000fc40000000f00 */
[----:B------:R-:W-:Y:S02]  /*57e0*/  LOP3.LUT R3, R3, R4, RZ, 0x3c, !PT ;  /* 0x0000000403037212 */ /* 0x000fe400078e3cff */
[----:B------:R-:W-:Y:S02]  /*57f0*/  PRMT R4, RZ, 0x7610, R4 ;  /* 0x00007610ff047816 */ /* 0x000fe40000000004 */
[----:B0-----:R-:W-:Y:S01]  /*5800*/  @P4 LEA R6, R7, R6, 0x18 ;  /* 0x0000000607064211 */ /* 0x001fe200078ec0ff */
[----:B------:R-:W-:-:S03]  /*5810*/  IMAD.IADD R7, R13, 0x1, -R5 ;  /* 0x000000010d077824 */ /* 0x000fc600078e0a05 */
[----:B------:R0:W-:Y:S02]  /*5820*/  @P4 SYNCS.ARRIVE.TRANS64.A1T0 RZ, [R6+URZ+0xa8], RZ ;  /* 0x0000a8ff06ff49a7 */ /* 0x0001e4000810003f */
[----:B------:R-:W-:-:S04]  /*5830*/  LEA.HI R7, R7, R5, RZ, 0x1f ;  /* 0x0000000507077211 */ /* 0x000fc800078ff8ff */
[----:B------:R-:W-:-:S04]  /*5840*/  SHF.R.U32.HI R8, RZ, 0x2, R7 ;  /* 0x00000002ff087819 */ /* 0x000fc80000011607 */
[----:B------:R-:W-:Y:S01]  /*5850*/  @P3 LOP3.LUT R3, R3, 0x1, R8, 0x78, !PT ;  /* 0x0000000103033812 */ /* 0x000fe200078e7808 */
[----:B------:R-:W-:Y:S01]  /*5860*/  IMAD R8, R8, -0x7, R13 ;  /* 0xfffffff908087824 */ /* 0x000fe200078e020d */
[----:B--2---:R-:W-:-:S05]  /*5870*/  IADD3 R16, P1, R16, R24, RZ ;  /* 0x0000001810107210 */ /* 0x004fca0007f3e0ff */
[----:B------:R-:W-:Y:S01]  /*5880*/  IMAD.X R17, R17, 0x1, R0, P1 ;  /* 0x0000000111117824 */ /* 0x000fe200008e0600 */
[----:B------:R-:W-:-:S04]  /*5890*/  ISETP.GE.U32.AND P1, PT, R16, UR6, PT ;  /* 0x0000000610007c0c */ /* 0x000fc8000bf26070 */
[----:B------:R-:W-:-:S13]  /*58a0*/  ISETP.GE.U32.AND.EX P1, PT, R17, UR7, PT, P1 ;  /* 0x0000000711007c0c */ /* 0x000fda000bf26110 */
[----:B0-----:R-:W-:Y:S05]  /*58b0*/  @P1 BRA `(.L_x_114) ;  /* 0x0000000400501947 */ /* 0x001fea0003800000 */
[----:B------:R-:W0:Y:S01]  /*58c0*/  S2R R13, SR_CTAID.X ;  /* 0x00000000000d7919 */ /* 0x000e220000002500 */
[----:B------:R-:W-:Y:S01]  /*58d0*/  ULDC.64 UR6, c[0x0][0x628] ;  /* 0x00018a0000067ab9 */ /* 0x000fe20000000a00 */
[----:B------:R-:W-:Y:S01]  /*58e0*/  ULDC UR9, c[0x0][0x630] ;  /* 0x00018c0000097ab9 */ /* 0x000fe20000000800 */
[----:B------:R-:W-:Y:S01]  /*58f0*/  ISETP.NE.U32.AND P1, PT, RZ, UR6, PT ;  /* 0x00000006ff007c0c */ /* 0x000fe2000bf25070 */
[----:B------:R-:W1:Y:S01]  /*5900*/  S2R R14, SR_CTAID.Y ;  /* 0x00000000000e7919 */ /* 0x000e620000002600 */
[----:B------:R-:W-:Y:S01]  /*5910*/  ULDC UR10, c[0x0][0x150] ;  /* 0x00005400000a7ab9 */ /* 0x000fe20000000800 */
[----:B------:R-:W-:Y:S01]  /*5920*/  IMAD.MOV.U32 R4, RZ, RZ, R16 ;  /* 0x000000ffff047224 */ /* 0x000fe200078e0010 */
[----:B------:R-:W-:Y:S01]  /*5930*/  ISETP.NE.AND.EX P1, PT, RZ, UR7, PT, P1 ;  /* 0x00000007ff007c0c */ /* 0x000fe2000bf25310 */
[----:B------:R-:W-:Y:S01]  /*5940*/  IMAD.MOV.U32 R5, RZ, RZ, R17 ;  /* 0x000000ffff057224 */ /* 0x000fe200078e0011 */
[----:B0-----:R-:W-:-:S11]  /*5950*/  I2FP.F32.U32 R18, R13 ;  /* 0x0000000d00127245 */ /* 0x001fd60000201000 */
[----:B------:R-:W-:Y:S05]  /*5960*/  @!P1 BRA `(.L_x_115) ;  /* 0x0000000000289947 */ /* 0x000fea0003800000 */
[----:B------:R-:W-:Y:S02]  /*5970*/  ULDC UR8, c[0x0][0x634] ;  /* 0x00018d0000087ab9 */ /* 0x000fe40000000800 */
[----:B------:R-:W-:-:S05]  /*5980*/  IADD3 R5, P1, R16, UR8, RZ ;  /* 0x0000000810057c10 */ /* 0x000fca000ff3e0ff */
[----:B------:R-:W-:-:S04]  /*5990*/  IMAD.X R15, RZ, RZ, R17, P1 ;  /* 0x000000ffff0f7224 */ /* 0x000fc800008e0611 */
[----:B------:R-:W-:-:S04]  /*59a0*/  IMAD.WIDE.U32 R6, R15, UR6, RZ ;  /* 0x000000060f067c25 */ /* 0x000fc8000f8e00ff */
[----:B------:R-:W-:-:S04]  /*59b0*/  IMAD.WIDE.U32 R6, P1, R5, UR7, R6 ;  /* 0x0000000705067c25 */ /* 0x000fc8000f820006 */
[----:B------:R-:W-:-:S04]  /*59c0*/  IMAD.WIDE.U32 R4, R5, UR6, RZ ;  /* 0x0000000605047c25 */ /* 0x000fc8000f8e00ff */
[----:B------:R-:W-:Y:S01]  /*59d0*/  IMAD.MOV.U32 R4, RZ, RZ, R7 ;  /* 0x000000ffff047224 */ /* 0x000fe200078e0007 */
[----:B------:R-:W-:Y:S01]  /*59e0*/  IADD3 RZ, P3, R5, R6, RZ ;  /* 0x0000000605ff7210 */ /* 0x000fe20007f7e0ff */
[----:B------:R-:W-:-:S04]  /*59f0*/  IMAD.X R5, RZ, RZ, RZ, P1 ;  /* 0x000000ffff057224 */ /* 0x000fc800008e06ff */
[----:B------:R-:W-:-:S08]  /*5a00*/  IMAD.WIDE.U32.X R4, R15, UR7, R4, P3 ;  /* 0x000000070f047c25 */ /* 0x000fd000098e0404 */
.L_x_115:
[--C-:B------:R-:W-:Y:S01]  /*5a10*/  SHF.R.U64 R19, R4, UR9, R5.reuse ;  /* 0x0000000904137c19 */ /* 0x100fe20008001205 */
[----:B------:R-:W-:Y:S01]  /*5a20*/  FMUL R18, R18, UR10 ;  /* 0x0000000a12127c20 */ /* 0x000fe20008400000 */
[----:B------:R-:W-:Y:S01]  /*5a30*/  SHF.R.U32.HI R4, RZ, UR9, R5 ;  /* 0x00000009ff047c19 */ /* 0x000fe20008011605 */
[----:B------:R-:W0:Y:S01]  /*5a40*/  LDC R6, c[0x0][0x144] ;  /* 0x00005100ff067b82 */ /* 0x000e220000000800 */
[----:B------:R-:W-:Y:S01]  /*5a50*/  IADD3 R5, P1, RZ, -R19, RZ ;  /* 0x80000013ff057210 */ /* 0x000fe20007f3e0ff */
[----:B------:R-:W-:Y:S01]  /*5a60*/  ULDC UR8, c[0x0][0x154] ;  /* 0x0000550000087ab9 */ /* 0x000fe20000000800 */
[----:B-1----:R-:W-:Y:S01]  /*5a70*/  I2FP.F32.U32 R7, R14 ;  /* 0x0000000e00077245 */ /* 0x002fe20000201000 */
[----:B------:R-:W1:Y:S01]  /*5a80*/  F2I.U32.TRUNC.NTZ R18, R18 ;  /* 0x0000001200127305 */ /* 0x000e62000020f000 */
[----:B------:R-:W-:Y:S01]  /*5a90*/  ULDC.64 UR6, c[0x0][0x620] ;  /* 0x0001880000067ab9 */ /* 0x000fe20000000a00 */
[----:B------:R-:W-:Y:S01]  /*5aa0*/  IMAD.X R4, RZ, RZ, ~R4, P1 ;  /* 0x000000ffff047224 */ /* 0x000fe200008e0e04 */
[----:B------:R-:W-:Y:S01]  /*5ab0*/  ISETP.NE.AND P4, PT, R2, 0x1, PT ;  /* 0x000000010200780c */ /* 0x000fe20003f85270 */
[----:B------:R-:W-:Y:S01]  /*5ac0*/  FMUL R20, R7, UR8 ;  /* 0x0000000807147c20 */ /* 0x000fe20008400000 */
[----:B------:R-:W2:Y:S01]  /*5ad0*/  LDC R21, c[0x0][0x148] ;  /* 0x00005200ff157b82 */ /* 0x000ea20000000800 */
[----:B------:R-:W-:Y:S01]  /*5ae0*/  IMAD R4, R4, UR6, RZ ;  /* 0x0000000604047c24 */ /* 0x000fe2000f8e02ff */
[----:B------:R-:W-:-:S02]  /*5af0*/  ULDC.64 UR8, c[0x0][0x640] ;  /* 0x0001900000087ab9 */ /* 0x000fc40000000a00 */
[----:B------:R-:W-:Y:S01]  /*5b00*/  ISETP.NE.U32.AND P1, PT, RZ, UR8, PT ;  /* 0x00000008ff007c0c */ /* 0x000fe2000bf25070 */
[----:B------:R-:W3:Y:S01]  /*5b10*/  F2I.U32.TRUNC.NTZ R20, R20 ;  /* 0x0000001400147305 */ /* 0x000ee2000020f000 */
[C---:B------:R-:W-:Y:S02]  /*5b20*/  IMAD R7, R5.reuse, UR7, R4 ;  /* 0x0000000705077c24 */ /* 0x040fe4000f8e0204 */
[----:B------:R-:W-:Y:S01]  /*5b30*/  IMAD.WIDE.U32 R4, R5, UR6, R16 ;  /* 0x0000000605047c25 */ /* 0x000fe2000f8e0010 */
[----:B------:R-:W-:Y:S01]  /*5b40*/  ULDC UR6, c[0x0][0x618] ;  /* 0x0001860000067ab9 */ /* 0x000fe20000000800 */
[----:B------:R-:W-:Y:S02]  /*5b50*/  ISETP.NE.AND.EX P1, PT, RZ, UR9, PT, P1 ;  /* 0x00000009ff007c0c */ /* 0x000fe4000bf25310 */
[----:B------:R-:W-:Y:S02]  /*5b60*/  IMAD.IADD R5, R5, 0x1, R7 ;  /* 0x0000000105057824 */ /* 0x000fe400078e0207 */
[----:B-1----:R-:W-:-:S03]  /*5b70*/  IMAD.MOV R18, RZ, RZ, -R18 ;  /* 0x000000ffff127224 */ /* 0x002fc600078e0a12 */
[----:B------:R-:W-:Y:S01]  /*5b80*/  SHF.R.U64 R15, R4, UR6, R5 ;  /* 0x00000006040f7c19 */ /* 0x000fe20008001205 */
[----:B0-----:R-:W-:Y:S01]  /*5b90*/  IMAD R13, R6, R18, R13 ;  /* 0x00000012060d7224 */ /* 0x001fe200078e020d */
[----:B------:R-:W-:Y:S01]  /*5ba0*/  SHF.R.U32.HI R4, RZ, UR6, R5 ;  /* 0x00000006ff047c19 */ /* 0x000fe20008011605 */
[----:B------:R-:W-:Y:S01]  /*5bb0*/  ULDC UR6, c[0x0][0x608] ;  /* 0x0001820000067ab9 */ /* 0x000fe20000000800 */
[----:B---3--:R-:W-:Y:S02]  /*5bc0*/  IMAD.MOV R6, RZ, RZ, -R20 ;  /* 0x000000ffff067224 */ /* 0x008fe400078e0a14 */
[--C-:B------:R-:W-:Y:S02]  /*5bd0*/  SHF.R.U64 R18, R15, UR6, R4.reuse ;  /* 0x000000060f127c19 */ /* 0x100fe40008001204 */
[----:B------:R-:W-:Y:S01]  /*5be0*/  SHF.R.U32.HI R5, RZ, UR6, R4 ;  /* 0x00000006ff057c19 */ /* 0x000fe20008011604 */
[----:B------:R-:W-:Y:S01]  /*5bf0*/  ULDC UR6, c[0x0][0x658] ;  /* 0x0001960000067ab9 */ /* 0x000fe20000000800 */
[----:B--2---:R-:W-:-:S02]  /*5c00*/  @P4 IMAD R13, R21, R6, R14 ;  /* 0x00000006150d4224 */ /* 0x004fc400078e020e */
[--C-:B------:R-:W-:Y:S02]  /*5c10*/  SHF.R.U64 R14, R18, UR6, R5.reuse ;  /* 0x00000006120e7c19 */ /* 0x100fe40008001205 */
[----:B------:R-:W-:-:S03]  /*5c20*/  SHF.R.U32.HI R21, RZ, UR6, R5 ;  /* 0x00000006ff157c19 */ /* 0x000fc60008011605 */
[----:B------:R-:W-:Y:S02]  /*5c30*/  IMAD.MOV.U32 R6, RZ, RZ, R14 ;  /* 0x000000ffff067224 */ /* 0x000fe400078e000e */
[----:B------:R-:W-:Y:S01]  /*5c40*/  IMAD.MOV.U32 R5, RZ, RZ, R21 ;  /* 0x000000ffff057224 */ /* 0x000fe200078e0015 */
[----:B------:R-:W-:Y:S06]  /*5c50*/  @!P1 BRA `(.L_x_116) ;  /* 0x00000000002c9947 */ /* 0x000fec0003800000 */
        /* <DEDUP_REMOVED lines=9> */
[----:B------:R-:W-:-:S04]  /*5cf0*/  IMAD.WIDE.U32.X R4, R21, UR9, R4, P3 ;  /* 0x0000000915047c25 */ /* 0x000fc800098e0404 */
[----:B------:R-:W-:-:S07]  /*5d00*/  IMAD.MOV.U32 R6, RZ, RZ, R4 ;  /* 0x000000ffff067224 */ /* 0x000fce00078e0004 */
.L_x_116:
[----:B------:R-:W-:Y:S01]  /*5d10*/  ULDC UR6, c[0x0][0x648] ;  /* 0x0001920000067ab9 */ /* 0x000fe20000000800 */
[----:B------:R-:W-:Y:S01]  /*5d20*/  LOP3.LUT R4, R18, UR13, RZ, 0xc0, !PT ;  /* 0x0000000d12047c12 */ /* 0x000fe2000f8ec0ff */
[----:B------:R-:W-:Y:S01]  /*5d30*/  ULDC UR7, c[0x0][0x610] ;  /* 0x0001840000077ab9 */ /* 0x000fe20000000800 */
[----:B------:R-:W-:Y:S01]  /*5d40*/  SHF.R.U64 R5, R6, UR6, R5 ;  /* 0x0000000606057c19 */ /* 0x000fe20008001205 */
[----:B------:R-:W-:Y:S01]  /*5d50*/  ULDC UR6, c[0x0][0x638] ;  /* 0x00018e0000067ab9 */ /* 0x000fe20000000800 */
[----:B------:R-:W-:-:S03]  /*5d60*/  LOP3.LUT R15, R15, UR4, RZ, 0xc0, !PT ;  /* 0x000000040f0f7c12 */ /* 0x000fc6000f8ec0ff */
[----:B------:R-:W-:Y:S02]  /*5d70*/  IMAD.MOV R7, RZ, RZ, -R5 ;  /* 0x000000ffff077224 */ /* 0x000fe400078e0a05 */
[----:B------:R-:W-:Y:S02]  /*5d80*/  IMAD R4, R5, UR5, R4 ;  /* 0x0000000505047c24 */ /* 0x000fe4000f8e0204 */
[----:B------:R-:W-:Y:S01]  /*5d90*/  IMAD R14, R7, UR6, R14 ;  /* 0x00000006070e7c24 */ /* 0x000fe2000f8e020e */
[----:B------:R-:W-:Y:S01]  /*5da0*/  ULDC UR6, c[0x0][0x600] ;  /* 0x0001800000067ab9 */ /* 0x000fe20000000800 */
[----:B------:R-:W-:Y:S02]  /*5db0*/  IMAD R13, R4, UR7, R13 ;  /* 0x00000007040d7c24 */ /* 0x000fe4000f8e020d */
[----:B------:R-:W-:Y:S02]  /*5dc0*/  IMAD R14, R14, UR6, R15 ;  /* 0x000000060e0e7c24 */ /* 0x000fe4000f8e020f */
[----:B------:R-:W-:-:S03]  /*5dd0*/  IMAD.MOV.U32 R4, RZ, RZ, 0x1 ;  /* 0x00000001ff047424 */ /* 0x000fc600078e00ff */
[----:B------:R-:W-:Y:S02]  /*5de0*/  SEL R18, R14, R13, !P4 ;  /* 0x0000000d0e127207 */ /* 0x000fe40006000000 */
[----:B------:R-:W-:-:S07]  /*5df0*/  SEL R22, R13, R14, !P4 ;  /* 0x0000000e0d167207 */ /* 0x000fce0006000000 */
.L_x_114:
[----:B------:R-:W-:Y:S05]  /*5e00*/  BSYNC B1 ;  /* 0x0000000000017941 */ /* 0x000fea0003800000 */
.L_x_113:
[----:B------:R-:W-:-:S13]  /*5e10*/  LOP3.LUT P1, RZ, R4, 0xff, RZ, 0xc0, !PT ;  /* 0x000000ff04ff7812 */ /* 0x000fda000782c0ff */
[----:B------:R-:W-:Y:S05]  /*5e20*/  @P1 BRA `(.L_x_117) ;  /* 0xfffffff000fc1947 */ /* 0x000fea000383ffff */
[----:B------:R-:W-:Y:S05]  /*5e30*/  BSYNC B0 ;  /* 0x0000000000007941 */ /* 0x000fea0003800000 */
.L_x_105:
[----:B------:R-:W-:-:S03]  /*5e40*/  UMOV UR6, 0xffffffff ;  /* 0xffffffff00067882 */ /* 0x000fc60000000000 */
[----:B------:R-:W-:Y:S05]  /*5e50*/  BRA.DIV UR6, `(.L_x_118) ;  /* 0x0000000606b47947 */ /* 0x000fea000b800000 */
[----:B------:R-:W-:-:S13]  /*5e60*/  ELECT P6, URZ, PT ;  /* 0x00000000003f782f */ /* 0x000fda00038c0000 */
.L_x_137:
[----:B------:R-:W-:Y:S04]  /*5e70*/  BSSY B0, `(.L_x_119) ;  /* 0x0000046000007945 */ /* 0x000fe80003800000 */
[----:B------:R-:W-:Y:S05]  /*5e80*/  @!P6 BRA `(.L_x_120) ;  /* 0x000000040010e947 */ /* 0x000fea0003800000 */
[----:B------:R-:W-:-:S04]  /*5e90*/  LOP3.LUT R23, R23, 0x2, RZ, 0xfc, !PT ;  /* 0x0000000217177812 */ /* 0x000fc800078efcff */
[----:B------:R-:W-:-:S13]  /*5ea0*/  ISETP.NE.AND P0, PT, R23, 0x3, PT ;  /* 0x000000031700780c */ /* 0x000fda0003f05270 */
[----:B------:R-:W-:Y:S05]  /*5eb0*/  @!P0 BRA `(.L_x_121) ;  /* 0x0000000000048947 */ /* 0x000fea0003800000 */
[----:B------:R-:W-:Y:S01]  /*5ec0*/  BPT.TRAP 0x1 ;  /* 0x000000040000795c */ /* 0x000fe20000300000 */
.L_x_121:
[----:B------:R-:W0:Y:S01]  /*5ed0*/  S2R R5, SR_CgaCtaId ;  /* 0x0000000000057919 */ /* 0x000e220000008800 */
[----:B------:R-:W-:Y:S02]  /*5ee0*/  MOV R0, 0x400 ;  /* 0x0000040000007802 */ /* 0x000fe40000000f00 */
[----:B------:R-:W-:Y:S02]  /*5ef0*/  SHF.L.U32 R2, R3, 0x1f, RZ ;  /* 0x0000001f03027819 */ /* 0x000fe400000006ff */
[----:B0-----:R-:W-:-:S05]  /*5f00*/  LEA R5, R5, R0, 0x18 ;  /* 0x0000000005057211 */ /* 0x001fca00078ec0ff */
[----:B------:R-:W-:-:S04]  /*5f10*/  VIADD R5, R5, 0x38 ;  /* 0x0000003805057836 */ /* 0x000fc80000000000 */
[C---:B------:R-:W-:Y:S02]  /*5f20*/  IMAD R7, R8.reuse, 0x8, R5 ;  /* 0x0000000808077824 */ /* 0x040fe400078e0205 */
[----:B------:R-:W-:Y:S02]  /*5f30*/  VIADD R8, R8, 0x1 ;  /* 0x0000000108087836 */ /* 0x000fe40000000000 */
[----:B------:R-:W0:Y:S03]  /*5f40*/  SYNCS.PHASECHK.TRANS64.TRYWAIT P0, [R7+URZ], R2 ;  /* 0x00000002070075a7 */ /* 0x000e26000800017f */
[----:B------:R-:W-:-:S04]  /*5f50*/  ISETP.NE.AND P1, PT, R8, 0x7, PT ;  /* 0x000000070800780c */ /* 0x000fc80003f25270 */
[----:B------:R-:W-:Y:S02]  /*5f60*/  SEL R0, RZ, 0x1, P1 ;  /* 0x00000001ff007807 */ /* 0x000fe40000800000 */
[----:B------:R-:W-:Y:S02]  /*5f70*/  SEL R8, R8, RZ, P1 ;  /* 0x000000ff08087207 */ /* 0x000fe40000800000 */
[----:B------:R-:W-:-:S03]  /*5f80*/  LOP3.LUT R9, R3, R0, RZ, 0x3c, !PT ;  /* 0x0000000003097212 */ /* 0x000fc600078e3cff */
[----:B------:R-:W-:Y:S01]  /*5f90*/  IMAD R6, R8, 0x8, R5 ;  /* 0x0000000808067824 */ /* 0x000fe200078e0205 */
[----:B------:R-:W-:Y:S01]  /*5fa0*/  SHF.L.U32 R3, R9, 0x1f, RZ ;  /* 0x0000001f09037819 */ /* 0x000fe200000006ff */
[----:B0-----:R-:W-:Y:S06]  /*5fb0*/  @!P0 BRA `(.L_x_122) ;  /* 0x00000004007c8947 */ /* 0x001fec0003800000 */
.L_x_138:
[----:B------:R-:W1:Y:S01]  /*5fc0*/  SYNCS.PHASECHK.TRANS64.TRYWAIT P0, [R6+URZ], R3 ;  /* 0x00000003060075a7 */ /* 0x000e62000800017f */
[----:B------:R-:W-:-:S05]  /*5fd0*/  VIADD R0, R8, 0x1 ;  /* 0x0000000108007836 */ /* 0x000fca0000000000 */
[----:B------:R-:W-:-:S04]  /*5fe0*/  ISETP.NE.AND P1, PT, R0, 0x7, PT ;  /* 0x000000070000780c */ /* 0x000fc80003f25270 */
[----:B0-----:R-:W-:Y:S02]  /*5ff0*/  SEL R2, RZ, 0x1, P1 ;  /* 0x00000001ff027807 */ /* 0x001fe40000800000 */
[----:B------:R-:W-:Y:S02]  /*6000*/  SEL R0, R0, RZ, P1 ;  /* 0x000000ff00007207 */ /* 0x000fe40000800000 */
[----:B------:R-:W-:-:S03]  /*6010*/  LOP3.LUT R9, R9, R2, RZ, 0x3c, !PT ;  /* 0x0000000209097212 */ /* 0x000fc600078e3cff */
[----:B------:R-:W-:Y:S01]  /*6020*/  IMAD R7, R0, 0x8, R5 ;  /* 0x0000000800077824 */ /* 0x000fe200078e0205 */
[----:B------:R-:W-:Y:S01]  /*6030*/  SHF.L.U32 R4, R9, 0x1f, RZ ;  /* 0x0000001f09047819 */ /* 0x000fe200000006ff */
[----:B-1----:R-:W-:Y:S06]  /*6040*/  @!P0 BRA `(.L_x_123) ;  /* 0x00000004006c8947 */ /* 0x002fec0003800000 */
.L_x_139:
[----:B------:R-:W1:Y:S01]  /*6050*/  SYNCS.PHASECHK.TRANS64.TRYWAIT P0, [R7+URZ], R4 ;  /* 0x00000004070075a7 */ /* 0x000e62000800017f */
[----:B------:R-:W-:-:S05]  /*6060*/  VIADD R0, R0, 0x1 ;  /* 0x0000000100007836 */ /* 0x000fca0000000000 */
[----:B------:R-:W-:-:S04]  /*6070*/  ISETP.NE.AND P1, PT, R0, 0x7, PT ;  /* 0x000000070000780c */ /* 0x000fc80003f25270 */
[----:B------:R-:W-:Y:S02]  /*6080*/  SEL R2, RZ, 0x1, P1 ;  /* 0x00000001ff027807 */ /* 0x000fe40000800000 */
[----:B------:R-:W-:Y:S02]  /*6090*/  SEL R0, R0, RZ, P1 ;  /* 0x000000ff00007207 */ /* 0x000fe40000800000 */
[----:B------:R-:W-:-:S03]  /*60a0*/  LOP3.LUT R9, R9, R2, RZ, 0x3c, !PT ;  /* 0x0000000209097212 */ /* 0x000fc600078e3cff */
[----:B0-----:R-:W-:Y:S01]  /*60b0*/  IMAD R6, R0, 0x8, R5 ;  /* 0x0000000800067824 */ /* 0x001fe200078e0205 */
[----:B------:R-:W-:Y:S01]  /*60c0*/  SHF.L.U32 R3, R9, 0x1f, RZ ;  /* 0x0000001f09037819 */ /* 0x000fe200000006ff */
[----:B-1----:R-:W-:Y:S06]  /*60d0*/  @!P0 BRA `(.L_x_124) ;  /* 0x00000004005c8947 */ /* 0x002fec0003800000 */
.L_x_140:
        /* <DEDUP_REMOVED lines=9> */
.L_x_141:
        /* <DEDUP_REMOVED lines=9> */
.L_x_142:
[----:B------:R-:W1:Y:S01]  /*6200*/  SYNCS.PHASECHK.TRANS64.TRYWAIT P0, [R6+URZ], R3 ;  /* 0x00000003060075a7 */ /* 0x000e62000800017f */
[----:B------:R-:W-:-:S05]  /*6210*/  VIADD R0, R0, 0x1 ;  /* 0x0000000100007836 */ /* 0x000fca0000000000 */
[----:B------:R-:W-:-:S04]  /*6220*/  ISETP.NE.AND P1, PT, R0, 0x7, PT ;  /* 0x000000070000780c */ /* 0x000fc80003f25270 */
[----:B------:R-:W-:Y:S02]  /*6230*/  SEL R2, RZ, 0x1, P1 ;  /* 0x00000001ff027807 */ /* 0x000fe40000800000 */
[----:B------:R-:W-:Y:S02]  /*6240*/  SEL R0, R0, RZ, P1 ;  /* 0x000000ff00007207 */ /* 0x000fe40000800000 */
[----:B------:R-:W-:Y:S01]  /*6250*/  LOP3.LUT R2, R9, R2, RZ, 0x3c, !PT ;  /* 0x0000000209027212 */ /* 0x000fe200078e3cff */
[----:B-1----:R-:W-:Y:S06]  /*6260*/  @!P0 BRA `(.L_x_127) ;  /* 0x0000000400348947 */ /* 0x002fec0003800000 */
.L_x_143:
[----:B------:R-:W-:Y:S01]  /*6270*/  IMAD R5, R0, 0x8, R5 ;  /* 0x0000000800057824 */ /* 0x000fe200078e0205 */
[----:B------:R-:W-:-:S07]  /*6280*/  SHF.L.U32 R0, R2, 0x1f, RZ ;  /* 0x0000001f02007819 */ /* 0x000fce00000006ff */
.L_x_128:
[----:B--2---:R2:W3:Y:S02]  /*6290*/  SYNCS.PHASECHK.TRANS64.TRYWAIT P0, [R5+URZ], R0 ;  /* 0x00000000050075a7 */ /* 0x0044e4000800017f */
[----:B---3--:R-:W-:Y:S05]  /*62a0*/  @!P0 NANOSLEEP.SYNCS 0x989680 ;  /* 0x009896800000895d */ /* 0x008fea0003900000 */
[----:B------:R-:W3:Y:S02]  /*62b0*/  @!P0 SYNCS.PHASECHK.TRANS64 P0, [R5+URZ], R0 ;  /* 0x00000000050085a7 */ /* 0x000ee4000800007f */
[----:B---3--:R-:W-:Y:S05]  /*62c0*/  @!P0 BRA `(.L_x_128) ;  /* 0xfffffffc00f08947 */ /* 0x008fea000383ffff */
.L_x_120:
[----:B------:R-:W-:Y:S05]  /*62d0*/  BSYNC B0 ;  /* 0x0000000000007941 */ /* 0x000fea0003800000 */
.L_x_119:
[----:B------:R-:W-:Y:S05]  /*62e0*/  EXIT ;  /* 0x000000000000794d */ /* 0x000fea0003800000 */
.L_x_19:
[----:B0-----:R-:W-:-:S04]  /*62f0*/  IMAD.U32 R3, RZ, RZ, UR43 ;  /* 0x0000002bff037e24 */ /* 0x001fc8000f8e00ff */
[----:B------:R0:W1:Y:S03]  /*6300*/  SYNCS.PHASECHK.TRANS64.TRYWAIT P0, [R3+URZ+-0x8], R0 ;  /* 0xfffff800030075a7 */ /* 0x000066000800017f */
[----:B-1----:R-:W-:Y:S05]  /*6310*/  @!P0 NANOSLEEP.SYNCS 0x989680 ;  /* 0x009896800000895d */ /* 0x002fea0003900000 */
[----:B------:R-:W1:Y:S02]  /*6320*/  @!P0 SYNCS.PHASECHK.TRANS64 P0, [R3+URZ+-0x8], R0 ;  /* 0xfffff800030085a7 */ /* 0x000e64000800007f */
[----:B-1----:R-:W-:Y:S05]  /*6330*/  @!P0 BRA `(.L_x_19) ;  /* 0xfffffffc00ec8947 */ /* 0x002fea000383ffff */
[----:B------:R-:W-:Y:S05]  /*6340*/  BRA `(.L_x_129) ;  /* 0xffffffb400587947 */ /* 0x000fea000383ffff */
.L_x_24:
[----:B-1----:R1:W2:Y:S02]  /*6350*/  SYNCS.PHASECHK.TRANS64.TRYWAIT P1, [R3+URZ], R0 ;  /* 0x00000000030075a7 */ /* 0x0022a4000802017f */
[----:B--2---:R-:W-:Y:S05]  /*6360*/  @!P1 NANOSLEEP.SYNCS 0x989680 ;  /* 0x009896800000995d */ /* 0x004fea0003900000 */
[----:B------:R-:W2:Y:S02]  /*6370*/  @!P1 SYNCS.PHASECHK.TRANS64 P1, [R3+URZ], R0 ;  /* 0x00000000030095a7 */ /* 0x000ea4000802007f */
[----:B--2---:R-:W-:Y:S05]  /*6380*/  @!P1 BRA `(.L_x_24) ;  /* 0xfffffffc00f09947 */ /* 0x004fea000383ffff */
[----:B------:R-:W-:Y:S05]  /*6390*/  BRA `(.L_x_23) ;  /* 0xffffffb400c47947 */ /* 0x000fea000383ffff */
.L_x_29:
[----:B-1----:R-:W-:-:S04]  /*63a0*/  IMAD.U32 R5, RZ, RZ, UR4 ;  /* 0x00000004ff057e24 */ /* 0x002fc8000f8e00ff */
[----:B------:R1:W2:Y:S03]  /*63b0*/  SYNCS.PHASECHK.TRANS64.TRYWAIT P1, [R5+URZ], R4 ;  /* 0x00000004050075a7 */ /* 0x0002a6000802017f */
[----:B--2---:R-:W-:Y:S05]  /*63c0*/  @!P1 NANOSLEEP.SYNCS 0x989680 ;  /* 0x009896800000995d */ /* 0x004fea0003900000 */
[----:B------:R-:W2:Y:S02]  /*63d0*/  @!P1 SYNCS.PHASECHK.TRANS64 P1, [R5+URZ], R4 ;  /* 0x00000004050095a7 */ /* 0x000ea4000802007f */
[----:B--2---:R-:W-:Y:S05]  /*63e0*/  @!P1 BRA `(.L_x_29) ;  /* 0xfffffffc00ec9947 */ /* 0x004fea000383ffff */
[----:B------:R-:W-:Y:S05]  /*63f0*/  BRA `(.L_x_28) ;  /* 0xffffffb800ec7947 */ /* 0x000fea000383ffff */
.L_x_37:
[----:B0-----:R-:W-:-:S04]  /*6400*/  IMAD.U32 R3, RZ, RZ, UR43 ;  /* 0x0000002bff037e24 */ /* 0x001fc8000f8e00ff */
[----:B------:R0:W1:Y:S03]  /*6410*/  SYNCS.PHASECHK.TRANS64.TRYWAIT P0, [R3+URZ+0x8], R0 ;  /* 0x00000800030075a7 */ /* 0x000066000800017f */
[----:B-1----:R-:W-:Y:S05]  /*6420*/  @!P0 NANOSLEEP.SYNCS 0x989680 ;  /* 0x009896800000895d */ /* 0x002fea0003900000 */
[----:B------:R-:W1:Y:S02]  /*6430*/  @!P0 SYNCS.PHASECHK.TRANS64 P0, [R3+URZ+0x8], R0 ;  /* 0x00000800030085a7 */ /* 0x000e64000800007f */
[----:B-1----:R-:W-:Y:S05]  /*6440*/  @!P0 BRA `(.L_x_37) ;  /* 0xfffffffc00ec8947 */ /* 0x002fea000383ffff */
[----:B------:R-:W-:Y:S05]  /*6450*/  BRA `(.L_x_130) ;  /* 0xffffffc000b07947 */ /* 0x000fea000383ffff */
.L_x_106:
[----:B------:R-:W-:Y:S01]  /*6460*/  BSSY B1, `(.L_x_131) ;  /* 0x0000006000017945 */ /* 0x000fe20003800000 */
[----:B------:R-:W-:-:S07]  /*6470*/  IMAD.MOV.U32 R15, RZ, RZ, -0x1 ;  /* 0xffffffffff0f7424 */ /* 0x000fce00078e00ff */
[----:B-----5:R-:W-:Y:S05]  /*6480*/  WARPSYNC.COLLECTIVE R15, `(.L_x_132) ;  /* 0x000000000f0c7348 */ /* 0x020fea0003c00000 */
[----:B------:R-:W-:Y:S02]  /*6490*/  ELECT P6, UR62, PT ;  /* 0x00000000003e782f */ /* 0x000fe400038c0000 */
[----:B------:R-:W-:Y:S01]  /*64a0*/  MOV R14, UR62 ;  /* 0x0000003e000e7c02 */ /* 0x000fe20008000f00 */
[----:B-----5:R-:W-:Y:S10]  /*64b0*/  ENDCOLLECTIVE ;  /* 0x000000000000791b */ /* 0x020ff40003800000 */
.L_x_132:
[----:B------:R-:W-:Y:S05]  /*64c0*/  BSYNC B1 ;  /* 0x0000000000017941 */ /* 0x000fea0003800000 */
.L_x_131:
[----:B------:R-:W-:Y:S05]  /*64d0*/  BRA `(.L_x_133) ;  /* 0xffffffec005c7947 */ /* 0x000fea000383ffff */
.L_x_109:
[----:B-1----:R1:W2:Y:S02]  /*64e0*/  SYNCS.PHASECHK.TRANS64.TRYWAIT P1, [R13+URZ+0x38], R6 ;  /* 0x000038060d0075a7 */ /* 0x0022a4000802017f */
[----:B--2---:R-:W-:Y:S05]  /*64f0*/  @!P1 NANOSLEEP.SYNCS 0x989680 ;  /* 0x009896800000995d */ /* 0x004fea0003900000 */
[----:B------:R-:W2:Y:S02]  /*6500*/  @!P1 SYNCS.PHASECHK.TRANS64 P1, [R13+URZ+0x38], R6 ;  /* 0x000038060d0095a7 */ /* 0x000ea4000802007f */
[----:B--2---:R-:W-:Y:S05]  /*6510*/  @!P1 BRA `(.L_x_109) ;  /* 0xfffffffc00f09947 */ /* 0x004fea000383ffff */
[----:B------:R-:W-:Y:S05]  /*6520*/  BRA `(.L_x_134) ;  /* 0xffffffec00907947 */ /* 0x000fea000383ffff */
.L_x_118:
[----:B------:R-:W-:Y:S01]  /*6530*/  BSSY B0, `(.L_x_135) ;  /* 0x0000006000007945 */ /* 0x000fe20003800000 */
[----:B------:R-:W-:-:S07]  /*6540*/  IMAD.MOV.U32 R15, RZ, RZ, -0x1 ;  /* 0xffffffffff0f7424 */ /* 0x000fce00078e00ff */
[----:B-----5:R-:W-:Y:S05]  /*6550*/  WARPSYNC.COLLECTIVE R15, `(.L_x_136) ;  /* 0x000000000f0c7348 */ /* 0x020fea0003c00000 */
[----:B------:R-:W-:Y:S02]  /*6560*/  ELECT P6, UR62, PT ;  /* 0x00000000003e782f */ /* 0x000fe400038c0000 */
[----:B------:R-:W-:Y:S01]  /*6570*/  MOV R14, UR62 ;  /* 0x0000003e000e7c02 */ /* 0x000fe20008000f00 */
[----:B-----5:R-:W-:Y:S10]  /*6580*/  ENDCOLLECTIVE ;  /* 0x000000000000791b */ /* 0x020ff40003800000 */
.L_x_136:
[----:B------:R-:W-:Y:S05]  /*6590*/  BSYNC B0 ;  /* 0x0000000000007941 */ /* 0x000fea0003800000 */
.L_x_135:
[----:B------:R-:W-:Y:S05]  /*65a0*/  BRA `(.L_x_137) ;  /* 0xfffffff800307947 */ /* 0x000fea000383ffff */
.L_x_122:
[----:B0-----:R0:W1:Y:S02]  /*65b0*/  SYNCS.PHASECHK.TRANS64.TRYWAIT P0, [R7+URZ], R2 ;  /* 0x00000002070075a7 */ /* 0x001064000800017f */
[----:B-1----:R-:W-:Y:S05]  /*65c0*/  @!P0 NANOSLEEP.SYNCS 0x989680 ;  /* 0x009896800000895d */ /* 0x002fea0003900000 */
[----:B------:R-:W1:Y:S02]  /*65d0*/  @!P0 SYNCS.PHASECHK.TRANS64 P0, [R7+URZ], R2 ;  /* 0x00000002070085a7 */ /* 0x000e64000800007f */
[----:B-1----:R-:W-:Y:S05]  /*65e0*/  @!P0 BRA `(.L_x_122) ;  /* 0xfffffffc00f08947 */ /* 0x002fea000383ffff */
[----:B------:R-:W-:Y:S05]  /*65f0*/  BRA `(.L_x_138) ;  /* 0xfffffff800707947 */ /* 0x000fea000383ffff */
.L_x_123:
[----:B0-----:R0:W1:Y:S02]  /*6600*/  SYNCS.PHASECHK.TRANS64.TRYWAIT P0, [R6+URZ], R3 ;  /* 0x00000003060075a7 */ /* 0x001064000800017f */
[----:B-1----:R-:W-:Y:S05]  /*6610*/  @!P0 NANOSLEEP.SYNCS 0x989680 ;  /* 0x009896800000895d */ /* 0x002fea0003900000 */
[----:B------:R-:W1:Y:S02]  /*6620*/  @!P0 SYNCS.PHASECHK.TRANS64 P0, [R6+URZ], R3 ;  /* 0x00000003060085a7 */ /* 0x000e64000800007f */
[----:B-1----:R-:W-:Y:S05]  /*6630*/  @!P0 BRA `(.L_x_123) ;  /* 0xfffffffc00f08947 */ /* 0x002fea000383ffff */
[----:B------:R-:W-:Y:S05]  /*6640*/  BRA `(.L_x_139) ;  /* 0xfffffff800807947 */ /* 0x000fea000383ffff */
.L_x_124:
[----:B0-----:R0:W1:Y:S02]  /*6650*/  SYNCS.PHASECHK.TRANS64.TRYWAIT P0, [R7+URZ], R4 ;  /* 0x00000004070075a7 */ /* 0x001064000800017f */
[----:B-1----:R-:W-:Y:S05]  /*6660*/  @!P0 NANOSLEEP.SYNCS 0x989680 ;  /* 0x009896800000895d */ /* 0x002fea0003900000 */
[----:B------:R-:W1:Y:S02]  /*6670*/  @!P0 SYNCS.PHASECHK.TRANS64 P0, [R7+URZ], R4 ;  /* 0x00000004070085a7 */ /* 0x000e64000800007f */
[----:B-1----:R-:W-:Y:S05]  /*6680*/  @!P0 BRA `(.L_x_124) ;  /* 0xfffffffc00f08947 */ /* 0x002fea000383ffff */
[----:B------:R-:W-:Y:S05]  /*6690*/  BRA `(.L_x_140) ;  /* 0xfffffff800907947 */ /* 0x000fea000383ffff */
.L_x_125:
[----:B0-----:R0:W1:Y:S02]  /*66a0*/  SYNCS.PHASECHK.TRANS64.TRYWAIT P0, [R6+URZ], R3 ;  /* 0x00000003060075a7 */ /* 0x001064000800017f */
[----:B-1----:R-:W-:Y:S05]  /*66b0*/  @!P0 NANOSLEEP.SYNCS 0x989680 ;  /* 0x009896800000895d */ /* 0x002fea0003900000 */
[----:B------:R-:W1:Y:S02]  /*66c0*/  @!P0 SYNCS.PHASECHK.TRANS64 P0, [R6+URZ], R3 ;  /* 0x00000003060085a7 */ /* 0x000e64000800007f */
[----:B-1----:R-:W-:Y:S05]  /*66d0*/  @!P0 BRA `(.L_x_125) ;  /* 0xfffffffc00f08947 */ /* 0x002fea000383ffff */
[----:B------:R-:W-:Y:S05]  /*66e0*/  BRA `(.L_x_141) ;  /* 0xfffffff800a07947 */ /* 0x000fea000383ffff */
.L_x_126:
[----:B0-----:R0:W1:Y:S02]  /*66f0*/  SYNCS.PHASECHK.TRANS64.TRYWAIT P0, [R7+URZ], R4 ;  /* 0x00000004070075a7 */ /* 0x001064000800017f */
[----:B-1----:R-:W-:Y:S05]  /*6700*/  @!P0 NANOSLEEP.SYNCS 0x989680 ;  /* 0x009896800000895d */ /* 0x002fea0003900000 */
[----:B------:R-:W1:Y:S02]  /*6710*/  @!P0 SYNCS.PHASECHK.TRANS64 P0, [R7+URZ], R4 ;  /* 0x00000004070085a7 */ /* 0x000e64000800007f */
[----:B-1----:R-:W-:Y:S05]  /*6720*/  @!P0 BRA `(.L_x_126) ;  /* 0xfffffffc00f08947 */ /* 0x002fea000383ffff */
[----:B------:R-:W-:Y:S05]  /*6730*/  BRA `(.L_x_142) ;  /* 0xfffffff800b07947 */ /* 0x000fea000383ffff */
.L_x_127:
[----:B-1----:R1:W2:Y:S02]  /*6740*/  SYNCS.PHASECHK.TRANS64.TRYWAIT P0, [R6+URZ], R3 ;  /* 0x00000003060075a7 */ /* 0x0022a4000800017f */
[----:B--2---:R-:W-:Y:S05]  /*6750*/  @!P0 NANOSLEEP.SYNCS 0x989680 ;  /* 0x009896800000895d */ /* 0x004fea0003900000 */
[----:B------:R-:W2:Y:S02]  /*6760*/  @!P0 SYNCS.PHASECHK.TRANS64 P0, [R6+URZ], R3 ;  /* 0x00000003060085a7 */ /* 0x000ea4000800007f */
[----:B--2---:R-:W-:Y:S05]  /*6770*/  @!P0 BRA `(.L_x_127) ;  /* 0xfffffffc00f08947 */ /* 0x004fea000383ffff */
[----:B------:R-:W-:Y:S05]  /*6780*/  BRA `(.L_x_143) ;  /* 0xfffffff800b87947 */ /* 0x000fea000383ffff */
.L_x_144:
[----:B------:R-:W-:-:S00]  /*6790*/  BRA `(.L_x_144) ;  /* 0xfffffffc00fc7947 */ /* 0x000fc0000383ffff */
[----:B------:R-:W-:-:S00]  /*67a0*/  NOP ;  /* 0x0000000000007918 */ /* 0x000fc00000000000 */
        /* <DEDUP_REMOVED lines=13> */
.L_x_145:


//--------------------- .nv.global.init           --------------------------
	.section	.nv.global.init,"aw",@progbits
.nv.global.init:
	.type		$str$22,@object
	.size		$str$22,($str$23 - $str$22)
$str$22:
        /*0000*/ 	.byte	0x6b, 0x5f, 0x74, 0x69, 0x6c, 0x65, 0x5f, 0x63, 0x6f, 0x75, 0x6e, 0x74, 0x20, 0x3e, 0x3d, 0x20
        /*0010*/ 	.byte	0x31, 0x00
	.type		$str$23,@object
	.size		$str$23,(__unnamed_1 - $str$23)
$str$23:
        /*0012*/ 	.byte	0x2f, 0x74, 0x6d, 0x70, 0x2f, 0x63, 0x75, 0x74, 0x6c, 0x61, 0x73, 0x73, 0x5f, 0x73, 0x77, 0x65
        /*0022*/ 	.byte	0x65, 0x70, 0x5f, 0x73, 0x72, 0x63, 0x2f, 0x69, 0x6e, 0x63, 0x6c, 0x75, 0x64, 0x65, 0x2f, 0x63
        /*0032*/ 	.byte	0x75, 0x74, 0x6c, 0x61, 0x73, 0x73, 0x2f, 0x67, 0x65, 0x6d, 0x6d, 0x2f, 0x63, 0x6f, 0x6c, 0x6c
        /*0042*/ 	.byte	0x65, 0x63, 0x74, 0x69, 0x76, 0x65, 0x2f, 0x73, 0x6d, 0x39, 0x30, 0x5f, 0x6d, 0x6d, 0x61, 0x5f
        /*0052*/ 	.byte	0x74, 0x6d, 0x61, 0x5f, 0x67, 0x6d, 0x6d, 0x61, 0x5f, 0x73, 0x73, 0x5f, 0x77, 0x61, 0x72, 0x70
        /*0062*/ 	.byte	0x73, 0x70, 0x65, 0x63, 0x69, 0x61, 0x6c, 0x69, 0x7a, 0x65, 0x64, 0x2e, 0x68, 0x70, 0x70, 0x00
	.type		__unnamed_1,@object
	.size		__unnamed_1,(.L_0 - __unnamed_1)
__unnamed_1:
        /*0072*/ 	.byte	0x76, 0x6f, 0x69, 0x64, 0x20, 0x63, 0x75, 0x74, 0x6c, 0x61, 0x73, 0x73, 0x3a, 0x3a, 0x67, 0x65
        /* <DEDUP_REMOVED lines=179> */
        /*0bb2*/ 	.byte	0x75, 0x74, 0x65, 0x3a, 0x3a, 0x69, 0x64, 0x65, 0x6e, 0x74, 0x69, 0x74, 0x79, 0x5d, 0x00
.L_0:


//--------------------- .nv.shared._ZN7cutlass13device_kernelINS_4gemm6kernel13GemmUniversalIN4cute5tupleIJiiiiEEENS1_10collective13CollectiveMmaINS1_34MainloopSm90TmaGmmaWarpSpecializedILi7ENS5_IJNS4_1CILi2EEENSA_ILi1EEESC_EEENS1_32KernelTmaWarpSpecializedPingpongEEENS5_IJNSA_ILi64EEESG_NSA_ILi128EEEEEENS_6half_tENS5_IJlSC_lEEESJ_SK_NS4_8TiledMMAINS4_8MMA_AtomIJNS4_4SM904GMMA25MMA_64x64x16_F32F16F16_SSILNSO_5MajorE0ELSQ_0ELNSO_7ScaleInE1ELSR_1EEEEEENS4_6LayoutINS5_IJSC_SC_SC_EEENS5_IJNSA_ILi0EEESW_SW_EEEEENS5_IJNS4_10UnderscoreESZ_SZ_EEEEENS4_13SM90_TMA_LOADENS4_14ComposedLayoutINS4_7SwizzleILi3ELi4ELi3EEENS4_18smem_ptr_flag_bitsILi16EEENSU_INS5_IJNSA_ILi8EEESG_EEENS5_IJSG_SC_EEEEEEEvNS4_8identityENS4_23SM90_TMA_LOAD_MULTICASTES1C_vS1D_EENS_8epilogue10collective6detail29Sm90TmaWarpSpecializedAdapterINS1H_15DefaultEpilogueISJ_SK_SK_NS1G_6thread17LinearCombinationISJ_Li1EffLNS1L_9ScaleType4KindE0ELNS_15FloatRoundStyleE2ESJ_EENS1_15EpilogueDefaultEEEEEvvEEEEvNT_6ParamsE --------------------------
	.section	.nv.shared._ZN7cutlass13device_kernelINS_4gemm6kernel13GemmUniversalIN4cute5tupleIJiiiiEEENS1_10collective13CollectiveMmaINS1_34MainloopSm90TmaGmmaWarpSpecializedILi7ENS5_IJNS4_1CILi2EEENSA_ILi1EEESC_EEENS1_32KernelTmaWarpSpecializedPingpongEEENS5_IJNSA_ILi64EEESG_NSA_ILi128EEEEEENS_6half_tENS5_IJlSC_lEEESJ_SK_NS4_8TiledMMAINS4_8MMA_AtomIJNS4_4SM904GMMA25MMA_64x64x16_F32F16F16_SSILNSO_5MajorE0ELSQ_0ELNSO_7ScaleInE1ELSR_1EEEEEENS4_6LayoutINS5_IJSC_SC_SC_EEENS5_IJNSA_ILi0EEESW_SW_EEEEENS5_IJNS4_10UnderscoreESZ_SZ_EEEEENS4_13SM90_TMA_LOADENS4_14ComposedLayoutINS4_7SwizzleILi3ELi4ELi3EEENS4_18smem_ptr_flag_bitsILi16EEENSU_INS5_IJNSA_ILi8EEESG_EEENS5_IJSG_SC_EEEEEEEvNS4_8identityENS4_23SM90_TMA_LOAD_MULTICASTES1C_vS1D_EENS_8epilogue10collective6detail29Sm90TmaWarpSpecializedAdapterINS1H_15DefaultEpilogueISJ_SK_SK_NS1G_6thread17LinearCombinationISJ_Li1EffLNS1L_9ScaleType4KindE0ELNS_15FloatRoundStyleE2ESJ_EENS1_15EpilogueDefaultEEEEEvvEEEEvNT_6ParamsE,"aw",@nobits
	.sectionflags	@""
	.align	16
	.zero		1024


//--------------------- .nv.shared.reserved.0     --------------------------
	.section	.nv.shared.reserved.0,"aw",@nobits
	.weak		__nv_reservedSMEM_offset_0_alias
	.size		__nv_reservedSMEM_offset_0_alias, 0, 0
	.other		__nv_reservedSMEM_offset_0_alias,@"STO_CUDA_RESERVED_SHARED STV_DEFAULT"
__nv_reservedSMEM_offset_0_alias:
	.zero		0


//--------------------- .nv.global                --------------------------
	.section	.nv.global,"aw",@nobits
.nv.global:
	.type		_ZN40_INTERNAL_02e7b32c_4_k_cu_b9c7c6d9_243584cute1_E,@object
	.size		_ZN40_INTERNAL_02e7b32c_4_k_cu_b9c7c6d9_243584cute1_E,(_ZN40_INTERNAL_02e7b32c_4_k_cu_b9c7c6d9_243584cuda3std3__45__cpo6cbeginE - _ZN40_INTERNAL_02e7b32c_4_k_cu_b9c7c6d9_243584cute1_E)
_ZN40_INTERNAL_02e7b32c_4_k_cu_b9c7c6d9_243584cute1_E:
	.zero		1
	.type		_ZN40_INTERNAL_02e7b32c_4_k_cu_b9c7c6d9_243584cuda3std3__45__cpo6cbeginE,@object
	.size		_ZN40_INTERNAL_02e7b32c_4_k_cu_b9c7c6d9_243584cuda3std3__45__cpo6cbeginE,(_ZN40_INTERNAL_02e7b32c_4_k_cu_b9c7c6d9_243584cuda3std3__48in_placeE - _ZN40_INTERNAL_02e7b32c_4_k_cu_b9c7c6d9_243584cuda3std3__45__cpo6cbeginE)
_ZN40_INTERNAL_02e7b32c_4_k_cu_b9c7c6d9_243584cuda3std3__45__cpo6cbeginE:
	.zero		1
	.type		_ZN40_INTERNAL_02e7b32c_4_k_cu_b9c7c6d9_243584cuda3std3__48in_placeE,@object
	.size		_ZN40_INTERNAL_02e7b32c_4_k_cu_b9c7c6d9_243584cuda3std3__48in_placeE,(_ZN40_INTERNAL_02e7b32c_4_k_cu_b9c7c6d9_243584cuda3std6ranges3__45__cpo9iter_moveE - _ZN40_INTERNAL_02e7b32c_4_k_cu_b9c7c6d9_243584cuda3std3__48in_placeE)
_ZN40_INTERNAL_02e7b32c_4_k_cu_b9c7c6d9_243584cuda3std3__48in_placeE:
	.zero		1
	.type		_ZN40_INTERNAL_02e7b32c_4_k_cu_b9c7c6d9_243584cuda3std6ranges3__45__cpo9iter_moveE,@object
	.size		_ZN40_INTERNAL_02e7b32c_4_k_cu_b9c7c6d9_243584cuda3std6ranges3__45__cpo9iter_moveE,(_ZN40_INTERNAL_02e7b32c_4_k_cu_b9c7c6d9_243584cuda3std3__45__cpo5beginE - _ZN40_INTERNAL_02e7b32c_4_k_cu_b9c7c6d9_243584cuda3std6ranges3__45__cpo9iter_moveE)
_ZN40_INTERNAL_02e7b32c_4_k_cu_b9c7c6d9_243584cuda3std6ranges3__45__cpo9iter_moveE:
	.zero		1
	.type		_ZN40_INTERNAL_02e7b32c_4_k_cu_b9c7c6d9_243584cuda3std3__45__cpo5beginE,@object
	.size		_ZN40_INTERNAL_02e7b32c_4_k_cu_b9c7c6d9_243584cuda3std3__45__cpo5beginE,(_ZN40_INTERNAL_02e7b32c_4_k_cu_b9c7c6d9_243584cuda3std3__442_GLOBAL__N__02e7b32c_4_k_cu_b9c7c6d9_243586ignoreE - _ZN40_INTERNAL_02e7b32c_4_k_cu_b9c7c6d9_243584cuda3std3__45__cpo5beginE)
_ZN40_INTERNAL_02e7b32c_4_k_cu_b9c7c6d9_243584cuda3std3__45__cpo5beginE:
	.zero		1
	.type		_ZN40_INTERNAL_02e7b32c_4_k_cu_b9c7c6d9_243584cuda3std3__442_GLOBAL__N__02e7b32c_4_k_cu_b9c7c6d9_243586ignoreE,@object
	.size		_ZN40_INTERNAL_02e7b32c_4_k_cu_b9c7c6d9_243584cuda3std3__442_GLOBAL__N__02e7b32c_4_k_cu_b9c7c6d9_243586ignoreE,(_ZN40_INTERNAL_02e7b32c_4_k_cu_b9c7c6d9_243584cute7productE - _ZN40_INTERNAL_02e7b32c_4_k_cu_b9c7c6d9_243584cuda3std3__442_GLOBAL__N__02e7b32c_4_k_cu_b9c7c6d9_243586ignoreE)
_ZN40_INTERNAL_02e7b32c_4_k_cu_b9c7c6d9_243584cuda3std3__442_GLOBAL__N__02e7b32c_4_k_cu_b9c7c6d9_243586ignoreE:
	.zero		1
	.type		_ZN40_INTERNAL_02e7b32c_4_k_cu_b9c7c6d9_243584cute7productE,@object
	.size		_ZN40_INTERNAL_02e7b32c_4_k_cu_b9c7c6d9_243584cute7productE,(_ZN40_INTERNAL_02e7b32c_4_k_cu_b9c7c6d9_243584cuda3std3__45__cpo3endE - _ZN40_INTERNAL_02e7b32c_4_k_cu_b9c7c6d9_243584cute7productE)
_ZN40_INTERNAL_02e7b32c_4_k_cu_b9c7c6d9_243584cute7productE:
	.zero		1
	.type		_ZN40_INTERNAL_02e7b32c_4_k_cu_b9c7c6d9_243584cuda3std3__45__cpo3endE,@object
	.size		_ZN40_INTERNAL_02e7b32c_4_k_cu_b9c7c6d9_243584cuda3std3__45__cpo3endE,(_ZN40_INTERNAL_02e7b32c_4_k_cu_b9c7c6d9_243584cuda3std3__419piecewise_constructE - _ZN40_INTERNAL_02e7b32c_4_k_cu_b9c7c6d9_243584cuda3std3__45__cpo3endE)
_ZN40_INTERNAL_02e7b32c_4_k_cu_b9c7c6d9_243584cuda3std3__45__cpo3endE:
	.zero		1
	.type		_ZN40_INTERNAL_02e7b32c_4_k_cu_b9c7c6d9_243584cuda3std3__419piecewise_constructE,@object
	.size		_ZN40_INTERNAL_02e7b32c_4_k_cu_b9c7c6d9_243584cuda3std3__419piecewise_constructE,(_ZN40_INTERNAL_02e7b32c_4_k_cu_b9c7c6d9_243584cuda3std3__45__cpo4cendE - _ZN40_INTERNAL_02e7b32c_4_k_cu_b9c7c6d9_243584cuda3std3__419piecewise_constructE)
_ZN40_INTERNAL_02e7b32c_4_k_cu_b9c7c6d9_243584cuda3std3__419piecewise_constructE:
	.zero		1
	.type		_ZN40_INTERNAL_02e7b32c_4_k_cu_b9c7c6d9_243584cuda3std3__45__cpo4cendE,@object
	.size		_ZN40_INTERNAL_02e7b32c_4_k_cu_b9c7c6d9_243584cuda3std3__45__cpo4cendE,(_ZN40_INTERNAL_02e7b32c_4_k_cu_b9c7c6d9_243584cuda3std6ranges3__45__cpo4swapE - _ZN40_INTERNAL_02e7b32c_4_k_cu_b9c7c6d9_243584cuda3std3__45__cpo4cendE)
_ZN40_INTERNAL_02e7b32c_4_k_cu_b9c7c6d9_243584cuda3std3__45__cpo4cendE:
	.zero		1
	.type		_ZN40_INTERNAL_02e7b32c_4_k_cu_b9c7c6d9_243584cuda3std6ranges3__45__cpo4swapE,@object
	.size		_ZN40_INTERNAL_02e7b32c_4_k_cu_b9c7c6d9_243584cuda3std6ranges3__45__cpo4swapE,(.L_8 - _ZN40_INTERNAL_02e7b32c_4_k_cu_b9c7c6d9_243584cuda3std6ranges3__45__cpo4swapE)
_ZN40_INTERNAL_02e7b32c_4_k_cu_b9c7c6d9_243584cuda3std6ranges3__45__cpo4swapE:
	.zero		1
.L_8:


//--------------------- .nv.constant0._ZN7cutlass13device_kernelINS_4gemm6kernel13GemmUniversalIN4cute5tupleIJiiiiEEENS1_10collective13CollectiveMmaINS1_34MainloopSm90TmaGmmaWarpSpecializedILi7ENS5_IJNS4_1CILi2EEENSA_ILi1EEESC_EEENS1_32KernelTmaWarpSpecializedPingpongEEENS5_IJNSA_ILi64EEESG_NSA_ILi128EEEEEENS_6half_tENS5_IJlSC_lEEESJ_SK_NS4_8TiledMMAINS4_8MMA_AtomIJNS4_4SM904GMMA25MMA_64x64x16_F32F16F16_SSILNSO_5MajorE0ELSQ_0ELNSO_7ScaleInE1ELSR_1EEEEEENS4_6LayoutINS5_IJSC_SC_SC_EEENS5_IJNSA_ILi0EEESW_SW_EEEEENS5_IJNS4_10UnderscoreESZ_SZ_EEEEENS4_13SM90_TMA_LOADENS4_14ComposedLayoutINS4_7SwizzleILi3ELi4ELi3EEENS4_18smem_ptr_flag_bitsILi16EEENSU_INS5_IJNSA_ILi8EEESG_EEENS5_IJSG_SC_EEEEEEEvNS4_8identityENS4_23SM90_TMA_LOAD_MULTICASTES1C_vS1D_EENS_8epilogue10collective6detail29Sm90TmaWarpSpecializedAdapterINS1H_15DefaultEpilogueISJ_SK_SK_NS1G_6thread17LinearCombinationISJ_Li1EffLNS1L_9ScaleType4KindE0ELNS_15FloatRoundStyleE2ESJ_EENS1_15EpilogueDefaultEEEEEvvEEEEvNT_6ParamsE --------------------------
	.section	.nv.constant0._ZN7cutlass13device_kernelINS_4gemm6kernel13GemmUniversalIN4cute5tupleIJiiiiEEENS1_10collective13CollectiveMmaINS1_34MainloopSm90TmaGmmaWarpSpecializedILi7ENS5_IJNS4_1CILi2EEENSA_ILi1EEESC_EEENS1_32KernelTmaWarpSpecializedPingpongEEENS5_IJNSA_ILi64EEESG_NSA_ILi128EEEEEENS_6half_tENS5_IJlSC_lEEESJ_SK_NS4_8TiledMMAINS4_8MMA_AtomIJNS4_4SM904GMMA25MMA_64x64x16_F32F16F16_SSILNSO_5MajorE0ELSQ_0ELNSO_7ScaleInE1ELSR_1EEEEEENS4_6LayoutINS5_IJSC_SC_SC_EEENS5_IJNSA_ILi0EEESW_SW_EEEEENS5_IJNS4_10UnderscoreESZ_SZ_EEEEENS4_13SM90_TMA_LOADENS4_14ComposedLayoutINS4_7SwizzleILi3ELi4ELi3EEENS4_18smem_ptr_flag_bitsILi16EEENSU_INS5_IJNSA_ILi8EEESG_EEENS5_IJSG_SC_EEEEEEEvNS4_8identityENS4_23SM90_TMA_LOAD_MULTICASTES1C_vS1D_EENS_8epilogue10collective6detail29Sm90TmaWarpSpecializedAdapterINS1H_15DefaultEpilogueISJ_SK_SK_NS1G_6thread17LinearCombinationISJ_Li1EffLNS1L_9ScaleType4KindE0ELNS_15FloatRoundStyleE2ESJ_EENS1_15EpilogueDefaultEEEEEvvEEEEvNT_6ParamsE,"a",@progbits
	.sectionflags	@""
	.align	4
.nv.constant0._ZN7cutlass13device_kernelINS_4gemm6kernel13GemmUniversalIN4cute5tupleIJiiiiEEENS1_10collective13CollectiveMmaINS1_34MainloopSm90TmaGmmaWarpSpecializedILi7ENS5_IJNS4_1CILi2EEENSA_ILi1EEESC_EEENS1_32KernelTmaWarpSpecializedPingpongEEENS5_IJNSA_ILi64EEESG_NSA_ILi128EEEEEENS_6half_tENS5_IJlSC_lEEESJ_SK_NS4_8TiledMMAINS4_8MMA_AtomIJNS4_4SM904GMMA25MMA_64x64x16_F32F16F16_SSILNSO_5MajorE0ELSQ_0ELNSO_7ScaleInE1ELSR_1EEEEEENS4_6LayoutINS5_IJSC_SC_SC_EEENS5_IJNSA_ILi0EEESW_SW_EEEEENS5_IJNS4_10UnderscoreESZ_SZ_EEEEENS4_13SM90_TMA_LOADENS4_14ComposedLayoutINS4_7SwizzleILi3ELi4ELi3EEENS4_18smem_ptr_flag_bitsILi16EEENSU_INS5_IJNSA_ILi8EEESG_EEENS5_IJSG_SC_EEEEEEEvNS4_8identityENS4_23SM90_TMA_LOAD_MULTICASTES1C_vS1D_EENS_8epilogue10collective6detail29Sm90TmaWarpSpecializedAdapterINS1H_15DefaultEpilogueISJ_SK_SK_NS1G_6thread17LinearCombinationISJ_Li1EffLNS1L_9ScaleType4KindE0ELNS_15FloatRoundStyleE2ESJ_EENS1_15EpilogueDefaultEEEEEvvEEEEvNT_6ParamsE:
	.zero		1664


//--------------------- SYMBOLS --------------------------

	.type		.nv.reservedSmem.offset0,@object
	.size		.nv.reservedSmem.offset0,0x4
	.type		__assertfail,@function
